//
// Generated by NVIDIA NVVM Compiler
//
// Compiler Build ID: CL-36424714
// Cuda compilation tools, release 13.0, V13.0.88
// Based on NVVM 20.0.0
//

.version 9.0
.target sm_100
.address_size 64

	// .globl	mymatmul_kernel0
// _ZZ16mymatmul_kernel0E11data_shared has been demoted
// _ZZ16mymatmul_kernel0E13kernel_shared has been demoted

.visible .entry mymatmul_kernel0(
	.param .u64 .ptr .align 1 mymatmul_kernel0_param_0,
	.param .u64 .ptr .align 1 mymatmul_kernel0_param_1,
	.param .u64 .ptr .align 1 mymatmul_kernel0_param_2
)
.maxntid 128
{
	.local .align 16 .b8 	__local_depot0[2048];
	.reg .b64 	%SP;
	.reg .b64 	%SPL;
	.reg .pred 	%p<11>;
	.reg .b32 	%r<88>;
	.reg .b32 	%f<658>;
	.reg .b64 	%rd<30>;
	// demoted variable
	.shared .align 4 .b8 _ZZ16mymatmul_kernel0E11data_shared[8192];
	// demoted variable
	.shared .align 4 .b8 _ZZ16mymatmul_kernel0E13kernel_shared[32768];
	mov.u64 	%SPL, __local_depot0;
	add.u64 	%rd1, %SPL, 0;
	add.s64 	%rd28, %rd1, 1024;
	mov.f32 	%f385, 0f00000000;
	st.local.v4.f32 	[%rd1], {%f385, %f385, %f385, %f385};
	st.local.v4.f32 	[%rd1+1024], {%f385, %f385, %f385, %f385};
	st.local.v4.f32 	[%rd1+64], {%f385, %f385, %f385, %f385};
	st.local.v4.f32 	[%rd1+1088], {%f385, %f385, %f385, %f385};
	st.local.v4.f32 	[%rd1+128], {%f385, %f385, %f385, %f385};
	st.local.v4.f32 	[%rd1+1152], {%f385, %f385, %f385, %f385};
	st.local.v4.f32 	[%rd1+192], {%f385, %f385, %f385, %f385};
	st.local.v4.f32 	[%rd1+1216], {%f385, %f385, %f385, %f385};
	st.local.v4.f32 	[%rd1+256], {%f385, %f385, %f385, %f385};
	st.local.v4.f32 	[%rd1+1280], {%f385, %f385, %f385, %f385};
	st.local.v4.f32 	[%rd1+320], {%f385, %f385, %f385, %f385};
	st.local.v4.f32 	[%rd1+1344], {%f385, %f385, %f385, %f385};
	st.local.v4.f32 	[%rd1+384], {%f385, %f385, %f385, %f385};
	st.local.v4.f32 	[%rd1+1408], {%f385, %f385, %f385, %f385};
	st.local.v4.f32 	[%rd1+448], {%f385, %f385, %f385, %f385};
	st.local.v4.f32 	[%rd1+1472], {%f385, %f385, %f385, %f385};
	st.local.v4.f32 	[%rd1+16], {%f385, %f385, %f385, %f385};
	st.local.v4.f32 	[%rd1+1040], {%f385, %f385, %f385, %f385};
	st.local.v4.f32 	[%rd1+80], {%f385, %f385, %f385, %f385};
	st.local.v4.f32 	[%rd1+1104], {%f385, %f385, %f385, %f385};
	st.local.v4.f32 	[%rd1+144], {%f385, %f385, %f385, %f385};
	st.local.v4.f32 	[%rd1+1168], {%f385, %f385, %f385, %f385};
	st.local.v4.f32 	[%rd1+208], {%f385, %f385, %f385, %f385};
	st.local.v4.f32 	[%rd1+1232], {%f385, %f385, %f385, %f385};
	st.local.v4.f32 	[%rd1+272], {%f385, %f385, %f385, %f385};
	st.local.v4.f32 	[%rd1+1296], {%f385, %f385, %f385, %f385};
	st.local.v4.f32 	[%rd1+336], {%f385, %f385, %f385, %f385};
	st.local.v4.f32 	[%rd1+1360], {%f385, %f385, %f385, %f385};
	st.local.v4.f32 	[%rd1+400], {%f385, %f385, %f385, %f385};
	st.local.v4.f32 	[%rd1+1424], {%f385, %f385, %f385, %f385};
	st.local.v4.f32 	[%rd1+464], {%f385, %f385, %f385, %f385};
	st.local.v4.f32 	[%rd1+1488], {%f385, %f385, %f385, %f385};
	st.local.v4.f32 	[%rd1+32], {%f385, %f385, %f385, %f385};
	st.local.v4.f32 	[%rd1+1056], {%f385, %f385, %f385, %f385};
	st.local.v4.f32 	[%rd1+96], {%f385, %f385, %f385, %f385};
	st.local.v4.f32 	[%rd1+1120], {%f385, %f385, %f385, %f385};
	st.local.v4.f32 	[%rd1+160], {%f385, %f385, %f385, %f385};
	st.local.v4.f32 	[%rd1+1184], {%f385, %f385, %f385, %f385};
	st.local.v4.f32 	[%rd1+224], {%f385, %f385, %f385, %f385};
	st.local.v4.f32 	[%rd1+1248], {%f385, %f385, %f385, %f385};
	st.local.v4.f32 	[%rd1+288], {%f385, %f385, %f385, %f385};
	st.local.v4.f32 	[%rd1+1312], {%f385, %f385, %f385, %f385};
	st.local.v4.f32 	[%rd1+352], {%f385, %f385, %f385, %f385};
	st.local.v4.f32 	[%rd1+1376], {%f385, %f385, %f385, %f385};
	st.local.v4.f32 	[%rd1+416], {%f385, %f385, %f385, %f385};
	st.local.v4.f32 	[%rd1+1440], {%f385, %f385, %f385, %f385};
	st.local.v4.f32 	[%rd1+480], {%f385, %f385, %f385, %f385};
	st.local.v4.f32 	[%rd1+1504], {%f385, %f385, %f385, %f385};
	st.local.v4.f32 	[%rd1+48], {%f385, %f385, %f385, %f385};
	st.local.v4.f32 	[%rd1+1072], {%f385, %f385, %f385, %f385};
	st.local.v4.f32 	[%rd1+112], {%f385, %f385, %f385, %f385};
	st.local.v4.f32 	[%rd1+1136], {%f385, %f385, %f385, %f385};
	st.local.v4.f32 	[%rd1+176], {%f385, %f385, %f385, %f385};
	st.local.v4.f32 	[%rd1+1200], {%f385, %f385, %f385, %f385};
	st.local.v4.f32 	[%rd1+240], {%f385, %f385, %f385, %f385};
	st.local.v4.f32 	[%rd1+1264], {%f385, %f385, %f385, %f385};
	st.local.v4.f32 	[%rd1+304], {%f385, %f385, %f385, %f385};
	st.local.v4.f32 	[%rd1+1328], {%f385, %f385, %f385, %f385};
	st.local.v4.f32 	[%rd1+368], {%f385, %f385, %f385, %f385};
	st.local.v4.f32 	[%rd1+1392], {%f385, %f385, %f385, %f385};
	st.local.v4.f32 	[%rd1+432], {%f385, %f385, %f385, %f385};
	st.local.v4.f32 	[%rd1+1456], {%f385, %f385, %f385, %f385};
	st.local.v4.f32 	[%rd1+496], {%f385, %f385, %f385, %f385};
	st.local.v4.f32 	[%rd1+1520], {%f385, %f385, %f385, %f385};
	st.local.v4.f32 	[%rd1+512], {%f385, %f385, %f385, %f385};
	st.local.v4.f32 	[%rd1+1536], {%f385, %f385, %f385, %f385};
	st.local.v4.f32 	[%rd1+576], {%f385, %f385, %f385, %f385};
	st.local.v4.f32 	[%rd1+1600], {%f385, %f385, %f385, %f385};
	st.local.v4.f32 	[%rd1+640], {%f385, %f385, %f385, %f385};
	st.local.v4.f32 	[%rd1+1664], {%f385, %f385, %f385, %f385};
	st.local.v4.f32 	[%rd1+704], {%f385, %f385, %f385, %f385};
	st.local.v4.f32 	[%rd1+1728], {%f385, %f385, %f385, %f385};
	st.local.v4.f32 	[%rd1+768], {%f385, %f385, %f385, %f385};
	st.local.v4.f32 	[%rd1+1792], {%f385, %f385, %f385, %f385};
	st.local.v4.f32 	[%rd1+832], {%f385, %f385, %f385, %f385};
	st.local.v4.f32 	[%rd1+1856], {%f385, %f385, %f385, %f385};
	st.local.v4.f32 	[%rd1+896], {%f385, %f385, %f385, %f385};
	st.local.v4.f32 	[%rd1+1920], {%f385, %f385, %f385, %f385};
	st.local.v4.f32 	[%rd1+960], {%f385, %f385, %f385, %f385};
	st.local.v4.f32 	[%rd1+1984], {%f385, %f385, %f385, %f385};
	st.local.v4.f32 	[%rd1+528], {%f385, %f385, %f385, %f385};
	st.local.v4.f32 	[%rd1+1552], {%f385, %f385, %f385, %f385};
	st.local.v4.f32 	[%rd1+592], {%f385, %f385, %f385, %f385};
	st.local.v4.f32 	[%rd1+1616], {%f385, %f385, %f385, %f385};
	st.local.v4.f32 	[%rd1+656], {%f385, %f385, %f385, %f385};
	st.local.v4.f32 	[%rd1+1680], {%f385, %f385, %f385, %f385};
	st.local.v4.f32 	[%rd1+720], {%f385, %f385, %f385, %f385};
	st.local.v4.f32 	[%rd1+1744], {%f385, %f385, %f385, %f385};
	st.local.v4.f32 	[%rd1+784], {%f385, %f385, %f385, %f385};
	st.local.v4.f32 	[%rd1+1808], {%f385, %f385, %f385, %f385};
	st.local.v4.f32 	[%rd1+848], {%f385, %f385, %f385, %f385};
	st.local.v4.f32 	[%rd1+1872], {%f385, %f385, %f385, %f385};
	st.local.v4.f32 	[%rd1+912], {%f385, %f385, %f385, %f385};
	st.local.v4.f32 	[%rd1+1936], {%f385, %f385, %f385, %f385};
	st.local.v4.f32 	[%rd1+976], {%f385, %f385, %f385, %f385};
	st.local.v4.f32 	[%rd1+2000], {%f385, %f385, %f385, %f385};
	st.local.v4.f32 	[%rd1+544], {%f385, %f385, %f385, %f385};
	st.local.v4.f32 	[%rd1+1568], {%f385, %f385, %f385, %f385};
	st.local.v4.f32 	[%rd1+608], {%f385, %f385, %f385, %f385};
	st.local.v4.f32 	[%rd1+1632], {%f385, %f385, %f385, %f385};
	st.local.v4.f32 	[%rd1+672], {%f385, %f385, %f385, %f385};
	st.local.v4.f32 	[%rd1+1696], {%f385, %f385, %f385, %f385};
	st.local.v4.f32 	[%rd1+736], {%f385, %f385, %f385, %f385};
	st.local.v4.f32 	[%rd1+1760], {%f385, %f385, %f385, %f385};
	st.local.v4.f32 	[%rd1+800], {%f385, %f385, %f385, %f385};
	st.local.v4.f32 	[%rd1+1824], {%f385, %f385, %f385, %f385};
	st.local.v4.f32 	[%rd1+864], {%f385, %f385, %f385, %f385};
	st.local.v4.f32 	[%rd1+1888], {%f385, %f385, %f385, %f385};
	st.local.v4.f32 	[%rd1+928], {%f385, %f385, %f385, %f385};
	st.local.v4.f32 	[%rd1+1952], {%f385, %f385, %f385, %f385};
	st.local.v4.f32 	[%rd1+992], {%f385, %f385, %f385, %f385};
	st.local.v4.f32 	[%rd1+2016], {%f385, %f385, %f385, %f385};
	st.local.v4.f32 	[%rd1+560], {%f385, %f385, %f385, %f385};
	st.local.v4.f32 	[%rd1+1584], {%f385, %f385, %f385, %f385};
	st.local.v4.f32 	[%rd1+624], {%f385, %f385, %f385, %f385};
	st.local.v4.f32 	[%rd1+1648], {%f385, %f385, %f385, %f385};
	st.local.v4.f32 	[%rd1+688], {%f385, %f385, %f385, %f385};
	st.local.v4.f32 	[%rd1+1712], {%f385, %f385, %f385, %f385};
	st.local.v4.f32 	[%rd1+752], {%f385, %f385, %f385, %f385};
	st.local.v4.f32 	[%rd1+1776], {%f385, %f385, %f385, %f385};
	st.local.v4.f32 	[%rd1+816], {%f385, %f385, %f385, %f385};
	st.local.v4.f32 	[%rd1+1840], {%f385, %f385, %f385, %f385};
	st.local.v4.f32 	[%rd1+880], {%f385, %f385, %f385, %f385};
	st.local.v4.f32 	[%rd1+1904], {%f385, %f385, %f385, %f385};
	st.local.v4.f32 	[%rd1+944], {%f385, %f385, %f385, %f385};
	st.local.v4.f32 	[%rd1+1968], {%f385, %f385, %f385, %f385};
	st.local.v4.f32 	[%rd1+1008], {%f385, %f385, %f385, %f385};
	st.local.v4.f32 	[%rd1+2032], {%f385, %f385, %f385, %f385};
	mov.u32 	%r1, %ctaid.x;
	shl.b32 	%r30, %r1, 14;
	mov.u32 	%r2, %tid.x;
	or.b32  	%r31, %r30, %r2;
	shl.b32 	%r32, %r2, 6;
	and.b32  	%r33, %r32, 7168;
	or.b32  	%r34, %r31, %r32;
	and.b32  	%r3, %r34, 2147359759;
	shl.b32 	%r35, %r1, 9;
	and.b32  	%r4, %r35, 3584;
	shl.b32 	%r36, %r2, 4;
	and.b32  	%r5, %r36, 1792;
	and.b32  	%r6, %r36, 240;
	mov.u32 	%r37, _ZZ16mymatmul_kernel0E11data_shared;
	add.s32 	%r7, %r37, %r33;
	mov.b32 	%r80, 0;
$L__BB0_1:
	ld.param.u64 	%rd26, [mymatmul_kernel0_param_1];
	ld.param.u64 	%rd25, [mymatmul_kernel0_param_0];
	bar.sync 	0;
	shl.b32 	%r39, %r80, 4;
	add.s32 	%r40, %r3, %r39;
	cvta.to.global.u64 	%rd14, %rd25;
	mul.wide.u32 	%rd15, %r40, 4;
	add.s64 	%rd16, %rd14, %rd15;
	ld.global.nc.f32 	%f386, [%rd16];
	shl.b32 	%r41, %r2, 2;
	mov.u32 	%r42, _ZZ16mymatmul_kernel0E11data_shared;
	add.s32 	%r43, %r42, %r41;
	st.shared.f32 	[%r43], %f386;
	ld.global.nc.f32 	%f387, [%rd16+32768];
	st.shared.f32 	[%r43+512], %f387;
	ld.global.nc.f32 	%f388, [%rd16+65536];
	st.shared.f32 	[%r43+1024], %f388;
	ld.global.nc.f32 	%f389, [%rd16+98304];
	st.shared.f32 	[%r43+1536], %f389;
	ld.global.nc.f32 	%f390, [%rd16+131072];
	st.shared.f32 	[%r43+2048], %f390;
	ld.global.nc.f32 	%f391, [%rd16+163840];
	st.shared.f32 	[%r43+2560], %f391;
	ld.global.nc.f32 	%f392, [%rd16+196608];
	st.shared.f32 	[%r43+3072], %f392;
	ld.global.nc.f32 	%f393, [%rd16+229376];
	st.shared.f32 	[%r43+3584], %f393;
	ld.global.nc.f32 	%f394, [%rd16+262144];
	st.shared.f32 	[%r43+4096], %f394;
	ld.global.nc.f32 	%f395, [%rd16+294912];
	st.shared.f32 	[%r43+4608], %f395;
	ld.global.nc.f32 	%f396, [%rd16+327680];
	st.shared.f32 	[%r43+5120], %f396;
	ld.global.nc.f32 	%f397, [%rd16+360448];
	st.shared.f32 	[%r43+5632], %f397;
	ld.global.nc.f32 	%f398, [%rd16+393216];
	st.shared.f32 	[%r43+6144], %f398;
	ld.global.nc.f32 	%f399, [%rd16+425984];
	st.shared.f32 	[%r43+6656], %f399;
	ld.global.nc.f32 	%f400, [%rd16+458752];
	st.shared.f32 	[%r43+7168], %f400;
	ld.global.nc.f32 	%f401, [%rd16+491520];
	st.shared.f32 	[%r43+7680], %f401;
	shl.b32 	%r44, %r80, 16;
	add.s32 	%r45, %r4, %r2;
	or.b32  	%r46, %r45, %r44;
	cvta.to.global.u64 	%rd17, %rd26;
	mul.wide.u32 	%rd18, %r46, 4;
	add.s64 	%rd19, %rd17, %rd18;
	ld.global.nc.f32 	%f402, [%rd19];
	mov.u32 	%r47, _ZZ16mymatmul_kernel0E13kernel_shared;
	add.s32 	%r48, %r47, %r41;
	st.shared.f32 	[%r48], %f402;
	ld.global.nc.f32 	%f403, [%rd19+512];
	st.shared.f32 	[%r48+512], %f403;
	ld.global.nc.f32 	%f404, [%rd19+1024];
	st.shared.f32 	[%r48+1024], %f404;
	ld.global.nc.f32 	%f405, [%rd19+1536];
	st.shared.f32 	[%r48+1536], %f405;
	ld.global.nc.f32 	%f406, [%rd19+16384];
	st.shared.f32 	[%r48+2048], %f406;
	ld.global.nc.f32 	%f407, [%rd19+16896];
	st.shared.f32 	[%r48+2560], %f407;
	ld.global.nc.f32 	%f408, [%rd19+17408];
	st.shared.f32 	[%r48+3072], %f408;
	ld.global.nc.f32 	%f409, [%rd19+17920];
	st.shared.f32 	[%r48+3584], %f409;
	ld.global.nc.f32 	%f410, [%rd19+32768];
	st.shared.f32 	[%r48+4096], %f410;
	ld.global.nc.f32 	%f411, [%rd19+33280];
	st.shared.f32 	[%r48+4608], %f411;
	ld.global.nc.f32 	%f412, [%rd19+33792];
	st.shared.f32 	[%r48+5120], %f412;
	ld.global.nc.f32 	%f413, [%rd19+34304];
	st.shared.f32 	[%r48+5632], %f413;
	ld.global.nc.f32 	%f414, [%rd19+49152];
	st.shared.f32 	[%r48+6144], %f414;
	ld.global.nc.f32 	%f415, [%rd19+49664];
	st.shared.f32 	[%r48+6656], %f415;
	ld.global.nc.f32 	%f416, [%rd19+50176];
	st.shared.f32 	[%r48+7168], %f416;
	ld.global.nc.f32 	%f417, [%rd19+50688];
	st.shared.f32 	[%r48+7680], %f417;
	ld.global.nc.f32 	%f418, [%rd19+65536];
	st.shared.f32 	[%r48+8192], %f418;
	ld.global.nc.f32 	%f419, [%rd19+66048];
	st.shared.f32 	[%r48+8704], %f419;
	ld.global.nc.f32 	%f420, [%rd19+66560];
	st.shared.f32 	[%r48+9216], %f420;
	ld.global.nc.f32 	%f421, [%rd19+67072];
	st.shared.f32 	[%r48+9728], %f421;
	ld.global.nc.f32 	%f422, [%rd19+81920];
	st.shared.f32 	[%r48+10240], %f422;
	ld.global.nc.f32 	%f423, [%rd19+82432];
	st.shared.f32 	[%r48+10752], %f423;
	ld.global.nc.f32 	%f424, [%rd19+82944];
	st.shared.f32 	[%r48+11264], %f424;
	ld.global.nc.f32 	%f425, [%rd19+83456];
	st.shared.f32 	[%r48+11776], %f425;
	ld.global.nc.f32 	%f426, [%rd19+98304];
	st.shared.f32 	[%r48+12288], %f426;
	ld.global.nc.f32 	%f427, [%rd19+98816];
	st.shared.f32 	[%r48+12800], %f427;
	ld.global.nc.f32 	%f428, [%rd19+99328];
	st.shared.f32 	[%r48+13312], %f428;
	ld.global.nc.f32 	%f429, [%rd19+99840];
	st.shared.f32 	[%r48+13824], %f429;
	ld.global.nc.f32 	%f430, [%rd19+114688];
	st.shared.f32 	[%r48+14336], %f430;
	ld.global.nc.f32 	%f431, [%rd19+115200];
	st.shared.f32 	[%r48+14848], %f431;
	ld.global.nc.f32 	%f432, [%rd19+115712];
	st.shared.f32 	[%r48+15360], %f432;
	ld.global.nc.f32 	%f433, [%rd19+116224];
	st.shared.f32 	[%r48+15872], %f433;
	ld.global.nc.f32 	%f434, [%rd19+131072];
	st.shared.f32 	[%r48+16384], %f434;
	ld.global.nc.f32 	%f435, [%rd19+131584];
	st.shared.f32 	[%r48+16896], %f435;
	ld.global.nc.f32 	%f436, [%rd19+132096];
	st.shared.f32 	[%r48+17408], %f436;
	ld.global.nc.f32 	%f437, [%rd19+132608];
	st.shared.f32 	[%r48+17920], %f437;
	ld.global.nc.f32 	%f438, [%rd19+147456];
	st.shared.f32 	[%r48+18432], %f438;
	ld.global.nc.f32 	%f439, [%rd19+147968];
	st.shared.f32 	[%r48+18944], %f439;
	ld.global.nc.f32 	%f440, [%rd19+148480];
	st.shared.f32 	[%r48+19456], %f440;
	ld.global.nc.f32 	%f441, [%rd19+148992];
	st.shared.f32 	[%r48+19968], %f441;
	ld.global.nc.f32 	%f442, [%rd19+163840];
	st.shared.f32 	[%r48+20480], %f442;
	ld.global.nc.f32 	%f443, [%rd19+164352];
	st.shared.f32 	[%r48+20992], %f443;
	ld.global.nc.f32 	%f444, [%rd19+164864];
	st.shared.f32 	[%r48+21504], %f444;
	ld.global.nc.f32 	%f445, [%rd19+165376];
	st.shared.f32 	[%r48+22016], %f445;
	ld.global.nc.f32 	%f446, [%rd19+180224];
	st.shared.f32 	[%r48+22528], %f446;
	ld.global.nc.f32 	%f447, [%rd19+180736];
	st.shared.f32 	[%r48+23040], %f447;
	ld.global.nc.f32 	%f448, [%rd19+181248];
	st.shared.f32 	[%r48+23552], %f448;
	ld.global.nc.f32 	%f449, [%rd19+181760];
	st.shared.f32 	[%r48+24064], %f449;
	ld.global.nc.f32 	%f450, [%rd19+196608];
	st.shared.f32 	[%r48+24576], %f450;
	ld.global.nc.f32 	%f451, [%rd19+197120];
	st.shared.f32 	[%r48+25088], %f451;
	ld.global.nc.f32 	%f452, [%rd19+197632];
	st.shared.f32 	[%r48+25600], %f452;
	ld.global.nc.f32 	%f453, [%rd19+198144];
	st.shared.f32 	[%r48+26112], %f453;
	ld.global.nc.f32 	%f454, [%rd19+212992];
	st.shared.f32 	[%r48+26624], %f454;
	ld.global.nc.f32 	%f455, [%rd19+213504];
	st.shared.f32 	[%r48+27136], %f455;
	ld.global.nc.f32 	%f456, [%rd19+214016];
	st.shared.f32 	[%r48+27648], %f456;
	ld.global.nc.f32 	%f457, [%rd19+214528];
	st.shared.f32 	[%r48+28160], %f457;
	ld.global.nc.f32 	%f458, [%rd19+229376];
	st.shared.f32 	[%r48+28672], %f458;
	ld.global.nc.f32 	%f459, [%rd19+229888];
	st.shared.f32 	[%r48+29184], %f459;
	ld.global.nc.f32 	%f460, [%rd19+230400];
	st.shared.f32 	[%r48+29696], %f460;
	ld.global.nc.f32 	%f461, [%rd19+230912];
	st.shared.f32 	[%r48+30208], %f461;
	ld.global.nc.f32 	%f462, [%rd19+245760];
	st.shared.f32 	[%r48+30720], %f462;
	ld.global.nc.f32 	%f463, [%rd19+246272];
	st.shared.f32 	[%r48+31232], %f463;
	ld.global.nc.f32 	%f464, [%rd19+246784];
	st.shared.f32 	[%r48+31744], %f464;
	ld.global.nc.f32 	%f465, [%rd19+247296];
	st.shared.f32 	[%r48+32256], %f465;
	bar.sync 	0;
	mov.b32 	%r81, 0;
	mov.pred 	%p10, -1;
$L__BB0_2:
	mov.pred 	%p1, %p10;
	shl.b32 	%r10, %r81, 3;
	shl.b32 	%r50, %r81, 12;
	or.b32  	%r11, %r50, %r6;
	shl.b32 	%r51, %r81, 5;
	add.s32 	%r12, %r7, %r51;
	mov.b32 	%r82, 0;
$L__BB0_3:
	shl.b32 	%r53, %r82, 2;
	add.s32 	%r54, %r11, %r53;
	mul.wide.u32 	%rd20, %r53, 4;
	add.s64 	%rd3, %rd1, %rd20;
	ld.local.v4.f32 	{%f593, %f590, %f588, %f586}, [%rd3];
	ld.local.v4.f32 	{%f592, %f535, %f533, %f531}, [%rd3+448];
	ld.local.v4.f32 	{%f591, %f589, %f587, %f585}, [%rd3+1024];
	ld.local.v4.f32 	{%f584, %f582, %f580, %f578}, [%rd3+64];
	ld.local.v4.f32 	{%f583, %f581, %f579, %f577}, [%rd3+1088];
	ld.local.v4.f32 	{%f576, %f574, %f572, %f570}, [%rd3+128];
	ld.local.v4.f32 	{%f575, %f573, %f571, %f569}, [%rd3+1152];
	ld.local.v4.f32 	{%f568, %f566, %f564, %f562}, [%rd3+192];
	ld.local.v4.f32 	{%f567, %f565, %f563, %f561}, [%rd3+1216];
	ld.local.v4.f32 	{%f560, %f558, %f556, %f554}, [%rd3+256];
	ld.local.v4.f32 	{%f559, %f557, %f555, %f553}, [%rd3+1280];
	ld.local.v4.f32 	{%f552, %f550, %f548, %f546}, [%rd3+320];
	ld.local.v4.f32 	{%f551, %f549, %f547, %f545}, [%rd3+1344];
	ld.local.v4.f32 	{%f544, %f542, %f540, %f538}, [%rd3+384];
	ld.local.v4.f32 	{%f543, %f541, %f539, %f537}, [%rd3+1408];
	ld.local.v4.f32 	{%f536, %f534, %f532, %f530}, [%rd3+1472];
	shl.b32 	%r55, %r54, 2;
	mov.u32 	%r56, _ZZ16mymatmul_kernel0E13kernel_shared;
	add.s32 	%r57, %r56, %r55;
	add.s32 	%r83, %r57, 1024;
	mov.b32 	%r84, 256;
$L__BB0_4:
	add.s32 	%r58, %r12, %r84;
	ld.shared.f32 	%f466, [%r58+-256];
	ld.shared.f32 	%f467, [%r83+-1024];
	fma.rn.f32 	%f593, %f466, %f467, %f593;
	ld.shared.f32 	%f468, [%r83];
	fma.rn.f32 	%f591, %f466, %f468, %f591;
	ld.shared.f32 	%f469, [%r83+-1020];
	fma.rn.f32 	%f590, %f466, %f469, %f590;
	ld.shared.f32 	%f470, [%r83+4];
	fma.rn.f32 	%f589, %f466, %f470, %f589;
	ld.shared.f32 	%f471, [%r83+-1016];
	fma.rn.f32 	%f588, %f466, %f471, %f588;
	ld.shared.f32 	%f472, [%r83+8];
	fma.rn.f32 	%f587, %f466, %f472, %f587;
	ld.shared.f32 	%f473, [%r83+-1012];
	fma.rn.f32 	%f586, %f466, %f473, %f586;
	ld.shared.f32 	%f474, [%r83+12];
	fma.rn.f32 	%f585, %f466, %f474, %f585;
	ld.shared.f32 	%f475, [%r58+-192];
	fma.rn.f32 	%f584, %f475, %f467, %f584;
	fma.rn.f32 	%f583, %f475, %f468, %f583;
	fma.rn.f32 	%f582, %f475, %f469, %f582;
	fma.rn.f32 	%f581, %f475, %f470, %f581;
	fma.rn.f32 	%f580, %f475, %f471, %f580;
	fma.rn.f32 	%f579, %f475, %f472, %f579;
	fma.rn.f32 	%f578, %f475, %f473, %f578;
	fma.rn.f32 	%f577, %f475, %f474, %f577;
	ld.shared.f32 	%f476, [%r58+-128];
	fma.rn.f32 	%f576, %f476, %f467, %f576;
	fma.rn.f32 	%f575, %f476, %f468, %f575;
	fma.rn.f32 	%f574, %f476, %f469, %f574;
	fma.rn.f32 	%f573, %f476, %f470, %f573;
	fma.rn.f32 	%f572, %f476, %f471, %f572;
	fma.rn.f32 	%f571, %f476, %f472, %f571;
	fma.rn.f32 	%f570, %f476, %f473, %f570;
	fma.rn.f32 	%f569, %f476, %f474, %f569;
	ld.shared.f32 	%f477, [%r58+-64];
	fma.rn.f32 	%f568, %f477, %f467, %f568;
	fma.rn.f32 	%f567, %f477, %f468, %f567;
	fma.rn.f32 	%f566, %f477, %f469, %f566;
	fma.rn.f32 	%f565, %f477, %f470, %f565;
	fma.rn.f32 	%f564, %f477, %f471, %f564;
	fma.rn.f32 	%f563, %f477, %f472, %f563;
	fma.rn.f32 	%f562, %f477, %f473, %f562;
	fma.rn.f32 	%f561, %f477, %f474, %f561;
	ld.shared.f32 	%f478, [%r58];
	fma.rn.f32 	%f560, %f478, %f467, %f560;
	fma.rn.f32 	%f559, %f478, %f468, %f559;
	fma.rn.f32 	%f558, %f478, %f469, %f558;
	fma.rn.f32 	%f557, %f478, %f470, %f557;
	fma.rn.f32 	%f556, %f478, %f471, %f556;
	fma.rn.f32 	%f555, %f478, %f472, %f555;
	fma.rn.f32 	%f554, %f478, %f473, %f554;
	fma.rn.f32 	%f553, %f478, %f474, %f553;
	ld.shared.f32 	%f479, [%r58+64];
	fma.rn.f32 	%f552, %f479, %f467, %f552;
	fma.rn.f32 	%f551, %f479, %f468, %f551;
	fma.rn.f32 	%f550, %f479, %f469, %f550;
	fma.rn.f32 	%f549, %f479, %f470, %f549;
	fma.rn.f32 	%f548, %f479, %f471, %f548;
	fma.rn.f32 	%f547, %f479, %f472, %f547;
	fma.rn.f32 	%f546, %f479, %f473, %f546;
	fma.rn.f32 	%f545, %f479, %f474, %f545;
	ld.shared.f32 	%f480, [%r58+128];
	fma.rn.f32 	%f544, %f480, %f467, %f544;
	fma.rn.f32 	%f543, %f480, %f468, %f543;
	fma.rn.f32 	%f542, %f480, %f469, %f542;
	fma.rn.f32 	%f541, %f480, %f470, %f541;
	fma.rn.f32 	%f540, %f480, %f471, %f540;
	fma.rn.f32 	%f539, %f480, %f472, %f539;
	fma.rn.f32 	%f538, %f480, %f473, %f538;
	fma.rn.f32 	%f537, %f480, %f474, %f537;
	ld.shared.f32 	%f481, [%r58+192];
	fma.rn.f32 	%f592, %f481, %f467, %f592;
	fma.rn.f32 	%f536, %f481, %f468, %f536;
	fma.rn.f32 	%f535, %f481, %f469, %f535;
	fma.rn.f32 	%f534, %f481, %f470, %f534;
	fma.rn.f32 	%f533, %f481, %f471, %f533;
	fma.rn.f32 	%f532, %f481, %f472, %f532;
	fma.rn.f32 	%f531, %f481, %f473, %f531;
	fma.rn.f32 	%f530, %f481, %f474, %f530;
	add.s32 	%r84, %r84, 4;
	add.s32 	%r83, %r83, 2048;
	setp.ne.s32 	%p3, %r84, 288;
	@%p3 bra 	$L__BB0_4;
	st.local.v4.f32 	[%rd3], {%f593, %f590, %f588, %f586};
	st.local.v4.f32 	[%rd3+1024], {%f591, %f589, %f587, %f585};
	st.local.v4.f32 	[%rd3+64], {%f584, %f582, %f580, %f578};
	st.local.v4.f32 	[%rd3+1088], {%f583, %f581, %f579, %f577};
	st.local.v4.f32 	[%rd3+128], {%f576, %f574, %f572, %f570};
	st.local.v4.f32 	[%rd3+1152], {%f575, %f573, %f571, %f569};
	st.local.v4.f32 	[%rd3+192], {%f568, %f566, %f564, %f562};
	st.local.v4.f32 	[%rd3+1216], {%f567, %f565, %f563, %f561};
	st.local.v4.f32 	[%rd3+256], {%f560, %f558, %f556, %f554};
	st.local.v4.f32 	[%rd3+1280], {%f559, %f557, %f555, %f553};
	st.local.v4.f32 	[%rd3+320], {%f552, %f550, %f548, %f546};
	st.local.v4.f32 	[%rd3+1344], {%f551, %f549, %f547, %f545};
	st.local.v4.f32 	[%rd3+384], {%f544, %f542, %f540, %f538};
	st.local.v4.f32 	[%rd3+1408], {%f543, %f541, %f539, %f537};
	st.local.v4.f32 	[%rd3+448], {%f592, %f535, %f533, %f531};
	st.local.v4.f32 	[%rd3+1472], {%f536, %f534, %f532, %f530};
	add.s32 	%r82, %r82, 1;
	setp.ne.s32 	%p4, %r82, 4;
	@%p4 bra 	$L__BB0_3;
	add.s32 	%r20, %r10, %r5;
	mov.b32 	%r85, 0;
$L__BB0_7:
	shl.b32 	%r61, %r85, 2;
	add.s32 	%r22, %r11, %r61;
	mul.wide.u32 	%rd21, %r61, 4;
	add.s64 	%rd4, %rd1, %rd21;
	ld.local.v4.f32 	{%f657, %f654, %f652, %f650}, [%rd4+512];
	ld.local.v4.f32 	{%f656, %f599, %f597, %f595}, [%rd4+960];
	ld.local.v4.f32 	{%f655, %f653, %f651, %f649}, [%rd4+1536];
	ld.local.v4.f32 	{%f648, %f646, %f644, %f642}, [%rd4+576];
	ld.local.v4.f32 	{%f647, %f645, %f643, %f641}, [%rd4+1600];
	ld.local.v4.f32 	{%f640, %f638, %f636, %f634}, [%rd4+640];
	ld.local.v4.f32 	{%f639, %f637, %f635, %f633}, [%rd4+1664];
	ld.local.v4.f32 	{%f632, %f630, %f628, %f626}, [%rd4+704];
	ld.local.v4.f32 	{%f631, %f629, %f627, %f625}, [%rd4+1728];
	ld.local.v4.f32 	{%f624, %f622, %f620, %f618}, [%rd4+768];
	ld.local.v4.f32 	{%f623, %f621, %f619, %f617}, [%rd4+1792];
	ld.local.v4.f32 	{%f616, %f614, %f612, %f610}, [%rd4+832];
	ld.local.v4.f32 	{%f615, %f613, %f611, %f609}, [%rd4+1856];
	ld.local.v4.f32 	{%f608, %f606, %f604, %f602}, [%rd4+896];
	ld.local.v4.f32 	{%f607, %f605, %f603, %f601}, [%rd4+1920];
	ld.local.v4.f32 	{%f600, %f598, %f596, %f594}, [%rd4+1984];
	mov.b32 	%r86, 0;
$L__BB0_8:
	add.s32 	%r62, %r20, %r86;
	shl.b32 	%r63, %r86, 9;
	add.s32 	%r64, %r22, %r63;
	shl.b32 	%r65, %r62, 2;
	mov.u32 	%r66, _ZZ16mymatmul_kernel0E11data_shared;
	add.s32 	%r67, %r66, %r65;
	ld.shared.f32 	%f482, [%r67+512];
	shl.b32 	%r68, %r64, 2;
	mov.u32 	%r69, _ZZ16mymatmul_kernel0E13kernel_shared;
	add.s32 	%r70, %r69, %r68;
	ld.shared.f32 	%f483, [%r70];
	fma.rn.f32 	%f657, %f482, %f483, %f657;
	ld.shared.f32 	%f484, [%r70+1024];
	fma.rn.f32 	%f655, %f482, %f484, %f655;
	ld.shared.f32 	%f485, [%r70+4];
	fma.rn.f32 	%f654, %f482, %f485, %f654;
	ld.shared.f32 	%f486, [%r70+1028];
	fma.rn.f32 	%f653, %f482, %f486, %f653;
	ld.shared.f32 	%f487, [%r70+8];
	fma.rn.f32 	%f652, %f482, %f487, %f652;
	ld.shared.f32 	%f488, [%r70+1032];
	fma.rn.f32 	%f651, %f482, %f488, %f651;
	ld.shared.f32 	%f489, [%r70+12];
	fma.rn.f32 	%f650, %f482, %f489, %f650;
	ld.shared.f32 	%f490, [%r70+1036];
	fma.rn.f32 	%f649, %f482, %f490, %f649;
	ld.shared.f32 	%f491, [%r67+576];
	fma.rn.f32 	%f648, %f491, %f483, %f648;
	fma.rn.f32 	%f647, %f491, %f484, %f647;
	fma.rn.f32 	%f646, %f491, %f485, %f646;
	fma.rn.f32 	%f645, %f491, %f486, %f645;
	fma.rn.f32 	%f644, %f491, %f487, %f644;
	fma.rn.f32 	%f643, %f491, %f488, %f643;
	fma.rn.f32 	%f642, %f491, %f489, %f642;
	fma.rn.f32 	%f641, %f491, %f490, %f641;
	ld.shared.f32 	%f492, [%r67+640];
	fma.rn.f32 	%f640, %f492, %f483, %f640;
	fma.rn.f32 	%f639, %f492, %f484, %f639;
	fma.rn.f32 	%f638, %f492, %f485, %f638;
	fma.rn.f32 	%f637, %f492, %f486, %f637;
	fma.rn.f32 	%f636, %f492, %f487, %f636;
	fma.rn.f32 	%f635, %f492, %f488, %f635;
	fma.rn.f32 	%f634, %f492, %f489, %f634;
	fma.rn.f32 	%f633, %f492, %f490, %f633;
	ld.shared.f32 	%f493, [%r67+704];
	fma.rn.f32 	%f632, %f493, %f483, %f632;
	fma.rn.f32 	%f631, %f493, %f484, %f631;
	fma.rn.f32 	%f630, %f493, %f485, %f630;
	fma.rn.f32 	%f629, %f493, %f486, %f629;
	fma.rn.f32 	%f628, %f493, %f487, %f628;
	fma.rn.f32 	%f627, %f493, %f488, %f627;
	fma.rn.f32 	%f626, %f493, %f489, %f626;
	fma.rn.f32 	%f625, %f493, %f490, %f625;
	ld.shared.f32 	%f494, [%r67+768];
	fma.rn.f32 	%f624, %f494, %f483, %f624;
	fma.rn.f32 	%f623, %f494, %f484, %f623;
	fma.rn.f32 	%f622, %f494, %f485, %f622;
	fma.rn.f32 	%f621, %f494, %f486, %f621;
	fma.rn.f32 	%f620, %f494, %f487, %f620;
	fma.rn.f32 	%f619, %f494, %f488, %f619;
	fma.rn.f32 	%f618, %f494, %f489, %f618;
	fma.rn.f32 	%f617, %f494, %f490, %f617;
	ld.shared.f32 	%f495, [%r67+832];
	fma.rn.f32 	%f616, %f495, %f483, %f616;
	fma.rn.f32 	%f615, %f495, %f484, %f615;
	fma.rn.f32 	%f614, %f495, %f485, %f614;
	fma.rn.f32 	%f613, %f495, %f486, %f613;
	fma.rn.f32 	%f612, %f495, %f487, %f612;
	fma.rn.f32 	%f611, %f495, %f488, %f611;
	fma.rn.f32 	%f610, %f495, %f489, %f610;
	fma.rn.f32 	%f609, %f495, %f490, %f609;
	ld.shared.f32 	%f496, [%r67+896];
	fma.rn.f32 	%f608, %f496, %f483, %f608;
	fma.rn.f32 	%f607, %f496, %f484, %f607;
	fma.rn.f32 	%f606, %f496, %f485, %f606;
	fma.rn.f32 	%f605, %f496, %f486, %f605;
	fma.rn.f32 	%f604, %f496, %f487, %f604;
	fma.rn.f32 	%f603, %f496, %f488, %f603;
	fma.rn.f32 	%f602, %f496, %f489, %f602;
	fma.rn.f32 	%f601, %f496, %f490, %f601;
	ld.shared.f32 	%f497, [%r67+960];
	fma.rn.f32 	%f656, %f497, %f483, %f656;
	fma.rn.f32 	%f600, %f497, %f484, %f600;
	fma.rn.f32 	%f599, %f497, %f485, %f599;
	fma.rn.f32 	%f598, %f497, %f486, %f598;
	fma.rn.f32 	%f597, %f497, %f487, %f597;
	fma.rn.f32 	%f596, %f497, %f488, %f596;
	fma.rn.f32 	%f595, %f497, %f489, %f595;
	fma.rn.f32 	%f594, %f497, %f490, %f594;
	add.s32 	%r86, %r86, 1;
	setp.ne.s32 	%p5, %r86, 8;
	@%p5 bra 	$L__BB0_8;
	st.local.v4.f32 	[%rd4+512], {%f657, %f654, %f652, %f650};
	st.local.v4.f32 	[%rd4+1536], {%f655, %f653, %f651, %f649};
	st.local.v4.f32 	[%rd4+576], {%f648, %f646, %f644, %f642};
	st.local.v4.f32 	[%rd4+1600], {%f647, %f645, %f643, %f641};
	st.local.v4.f32 	[%rd4+640], {%f640, %f638, %f636, %f634};
	st.local.v4.f32 	[%rd4+1664], {%f639, %f637, %f635, %f633};
	st.local.v4.f32 	[%rd4+704], {%f632, %f630, %f628, %f626};
	st.local.v4.f32 	[%rd4+1728], {%f631, %f629, %f627, %f625};
	st.local.v4.f32 	[%rd4+768], {%f624, %f622, %f620, %f618};
	st.local.v4.f32 	[%rd4+1792], {%f623, %f621, %f619, %f617};
	st.local.v4.f32 	[%rd4+832], {%f616, %f614, %f612, %f610};
	st.local.v4.f32 	[%rd4+1856], {%f615, %f613, %f611, %f609};
	st.local.v4.f32 	[%rd4+896], {%f608, %f606, %f604, %f602};
	st.local.v4.f32 	[%rd4+1920], {%f607, %f605, %f603, %f601};
	st.local.v4.f32 	[%rd4+960], {%f656, %f599, %f597, %f595};
	st.local.v4.f32 	[%rd4+1984], {%f600, %f598, %f596, %f594};
	add.s32 	%r85, %r85, 1;
	setp.ne.s32 	%p6, %r85, 4;
	@%p6 bra 	$L__BB0_7;
	mov.b32 	%r81, 1;
	mov.pred 	%p10, 0;
	@%p1 bra 	$L__BB0_2;
	add.s32 	%r80, %r80, 1;
	setp.ne.s32 	%p8, %r80, 64;
	@%p8 bra 	$L__BB0_1;
	ld.param.u64 	%rd27, [mymatmul_kernel0_param_2];
	shl.b32 	%r73, %r1, 16;
	and.b32  	%r74, %r73, 2146959360;
	shl.b32 	%r75, %r2, 12;
	and.b32  	%r76, %r75, 458752;
	or.b32  	%r77, %r74, %r76;
	or.b32  	%r78, %r77, %r4;
	add.s32 	%r79, %r78, %r6;
	mul.wide.u32 	%rd22, %r79, 4;
	cvta.to.global.u64 	%rd23, %rd27;
	add.s64 	%rd24, %rd22, %rd23;
	add.s64 	%rd29, %rd24, 1024;
	mov.b32 	%r87, 0;
$L__BB0_13:
	ld.local.v4.f32 	{%f498, %f499, %f500, %f501}, [%rd28+-1024];
	st.global.f32 	[%rd29+-1024], %f498;
	ld.local.v4.f32 	{%f502, %f503, %f504, %f505}, [%rd28];
	st.global.f32 	[%rd29], %f502;
	st.global.f32 	[%rd29+-1020], %f499;
	st.global.f32 	[%rd29+4], %f503;
	st.global.f32 	[%rd29+-1016], %f500;
	st.global.f32 	[%rd29+8], %f504;
	st.global.f32 	[%rd29+-1012], %f501;
	st.global.f32 	[%rd29+12], %f505;
	ld.local.v4.f32 	{%f506, %f507, %f508, %f509}, [%rd28+-1008];
	st.global.f32 	[%rd29+-1008], %f506;
	ld.local.v4.f32 	{%f510, %f511, %f512, %f513}, [%rd28+16];
	st.global.f32 	[%rd29+16], %f510;
	st.global.f32 	[%rd29+-1004], %f507;
	st.global.f32 	[%rd29+20], %f511;
	st.global.f32 	[%rd29+-1000], %f508;
	st.global.f32 	[%rd29+24], %f512;
	st.global.f32 	[%rd29+-996], %f509;
	st.global.f32 	[%rd29+28], %f513;
	ld.local.v4.f32 	{%f514, %f515, %f516, %f517}, [%rd28+-992];
	st.global.f32 	[%rd29+-992], %f514;
	ld.local.v4.f32 	{%f518, %f519, %f520, %f521}, [%rd28+32];
	st.global.f32 	[%rd29+32], %f518;
	st.global.f32 	[%rd29+-988], %f515;
	st.global.f32 	[%rd29+36], %f519;
	st.global.f32 	[%rd29+-984], %f516;
	st.global.f32 	[%rd29+40], %f520;
	st.global.f32 	[%rd29+-980], %f517;
	st.global.f32 	[%rd29+44], %f521;
	ld.local.v4.f32 	{%f522, %f523, %f524, %f525}, [%rd28+-976];
	st.global.f32 	[%rd29+-976], %f522;
	ld.local.v4.f32 	{%f526, %f527, %f528, %f529}, [%rd28+48];
	st.global.f32 	[%rd29+48], %f526;
	st.global.f32 	[%rd29+-972], %f523;
	st.global.f32 	[%rd29+52], %f527;
	st.global.f32 	[%rd29+-968], %f524;
	st.global.f32 	[%rd29+56], %f528;
	st.global.f32 	[%rd29+-964], %f525;
	st.global.f32 	[%rd29+60], %f529;
	add.s32 	%r87, %r87, 1;
	add.s64 	%rd29, %rd29, 16384;
	add.s64 	%rd28, %rd28, 64;
	setp.ne.s32 	%p9, %r87, 16;
	@%p9 bra 	$L__BB0_13;
	ret;

}


// ===== COMPILED SASS (sm_100) =====

	.target	sm_100

	.elftype	@"ET_EXEC"


//--------------------- .note.nv.tkinfo           --------------------------
	.section	.note.nv.tkinfo,"",@"SHT_NOTE"
	.sectionflags	@"SHF_NOTE_NV_TKINFO"
	.tkinfo
        /*0018*/ 	.word	0x00000002
        /*0030*/ 	.string	""
        /*0030*/ 	.string	"ptxas"
        /*0030*/ 	.string	"Cuda compilation tools, release 13.0, V13.0.88"
        /*0030*/ 	.string	"Build cuda_13.0.r13.0/compiler.36424714_0"
        /*0030*/ 	.string	"-arch sm_100 -m 64 "



//--------------------- .note.nv.cuinfo           --------------------------
	.section	.note.nv.cuinfo,"",@"SHT_NOTE"
	.sectionflags	@"SHF_NOTE_NV_CUINFO"
        /*0018*/ 	.short	0x0002
        /*001a*/ 	.short	0x0064
        /*001c*/ 	.short	0x0082
	.zero		2


//--------------------- .nv.info                  --------------------------
	.section	.nv.info,"",@"SHT_CUDA_INFO"
	.align	4


	//----- nvinfo : EIATTR_REGCOUNT
	.align		4
        /*0000*/ 	.byte	0x04, 0x2f
        /*0002*/ 	.short	(.L_1 - .L_0)
	.align		4
.L_0:
        /*0004*/ 	.word	index@(mymatmul_kernel0)
        /*0008*/ 	.word	0x00000060


	//----- nvinfo : EIATTR_FRAME_SIZE
	.align		4
.L_1:
        /*000c*/ 	.byte	0x04, 0x11
        /*000e*/ 	.short	(.L_3 - .L_2)
	.align		4
.L_2:
        /*0010*/ 	.word	index@(mymatmul_kernel0)
        /*0014*/ 	.word	0x00000800


	//----- nvinfo : EIATTR_MIN_STACK_SIZE
	.align		4
.L_3:
        /*0018*/ 	.byte	0x04, 0x12
        /*001a*/ 	.short	(.L_5 - .L_4)
	.align		4
.L_4:
        /*001c*/ 	.word	index@(mymatmul_kernel0)
        /*0020*/ 	.word	0x00000800
.L_5:


//--------------------- .nv.compat                --------------------------
	.section	.nv.compat,"",@"SHT_CUDA_COMPAT_INFO"
	.align	4
        /*0000*/ 	.byte	0x02, 0x09, 0x00, 0x00, 0x02, 0x02, 0x01, 0x00, 0x02, 0x05, 0x05, 0x00, 0x03, 0x07, 0x01, 0x01
        /*0010*/ 	.byte	0x02, 0x03, 0x00, 0x00, 0x02, 0x06, 0x01, 0x00, 0x04, 0x0b, 0x08, 0x00, 0x09, 0x00, 0x00, 0x00
        /*0020*/ 	.byte	0x00, 0x00, 0x00, 0x00


//--------------------- .nv.info.mymatmul_kernel0 --------------------------
	.section	.nv.info.mymatmul_kernel0,"",@"SHT_CUDA_INFO"
	.sectionflags	@""
	.align	4


	//----- nvinfo : EIATTR_CUDA_API_VERSION
	.align		4
        /*0000*/ 	.byte	0x04, 0x37
        /*0002*/ 	.short	(.L_7 - .L_6)
.L_6:
        /*0004*/ 	.word	0x00000082


	//----- nvinfo : EIATTR_KPARAM_INFO
	.align		4
.L_7:
        /*0008*/ 	.byte	0x04, 0x17
        /*000a*/ 	.short	(.L_9 - .L_8)
.L_8:
        /*000c*/ 	.word	0x00000000
        /*0010*/ 	.short	0x0002
        /*0012*/ 	.short	0x0010
        /*0014*/ 	.byte	0x00, 0xf5, 0x21, 0x00


	//----- nvinfo : EIATTR_KPARAM_INFO
	.align		4
.L_9:
        /*0018*/ 	.byte	0x04, 0x17
        /*001a*/ 	.short	(.L_11 - .L_10)
.L_10:
        /*001c*/ 	.word	0x00000000
        /*0020*/ 	.short	0x0001
        /*0022*/ 	.short	0x0008
        /*0024*/ 	.byte	0x00, 0xf5, 0x21, 0x00


	//----- nvinfo : EIATTR_KPARAM_INFO
	.align		4
.L_11:
        /*0028*/ 	.byte	0x04, 0x17
        /*002a*/ 	.short	(.L_13 - .L_12)
.L_12:
        /*002c*/ 	.word	0x00000000
        /*0030*/ 	.short	0x0000
        /*0032*/ 	.short	0x0000
        /*0034*/ 	.byte	0x00, 0xf5, 0x21, 0x00


	//----- nvinfo : EIATTR_SPARSE_MMA_MASK
	.align		4
.L_13:
        /*0038*/ 	.byte	0x03, 0x50
        /*003a*/ 	.short	0x0000


	//----- nvinfo : EIATTR_MAXREG_COUNT
	.align		4
        /*003c*/ 	.byte	0x03, 0x1b
        /*003e*/ 	.short	0x00ff


	//----- nvinfo : EIATTR_NUM_BARRIERS
	.align		4
        /*0040*/ 	.byte	0x02, 0x4c
        /*0042*/ 	.byte	0x01
	.zero		1


	//----- nvinfo : EIATTR_MERCURY_ISA_VERSION
	.align		4
        /*0044*/ 	.byte	0x03, 0x5f
        /*0046*/ 	.short	0x0101


	//----- nvinfo : EIATTR_VRC_CTA_INIT_COUNT
	.align		4
        /*0048*/ 	.byte	0x02, 0x4a
	.zero		1
	.zero		1


	//----- nvinfo : EIATTR_EXIT_INSTR_OFFSETS
	.align		4
        /*004c*/ 	.byte	0x04, 0x1c
        /*004e*/ 	.short	(.L_15 - .L_14)


	//   ....[0]....
.L_14:
        /*0050*/ 	.word	0x000028d0


	//----- nvinfo : EIATTR_MAX_THREADS
	.align		4
.L_15:
        /*0054*/ 	.byte	0x04, 0x05
        /*0056*/ 	.short	(.L_17 - .L_16)
.L_16:
        /*0058*/ 	.word	0x00000080
        /*005c*/ 	.word	0x00000001
        /*0060*/ 	.word	0x00000001


	//----- nvinfo : EIATTR_CBANK_PARAM_SIZE
	.align		4
.L_17:
        /*0064*/ 	.byte	0x03, 0x19
        /*0066*/ 	.short	0x0018


	//----- nvinfo : EIATTR_PARAM_CBANK
	.align		4
        /*0068*/ 	.byte	0x04, 0x0a
        /*006a*/ 	.short	(.L_19 - .L_18)
	.align		4
.L_18:
        /*006c*/ 	.word	index@(.nv.constant0.mymatmul_kernel0)
        /*0070*/ 	.short	0x0380
        /*0072*/ 	.short	0x0018


	//----- nvinfo : EIATTR_SW_WAR
	.align		4
.L_19:
        /*0074*/ 	.byte	0x04, 0x36
        /*0076*/ 	.short	(.L_21 - .L_20)
.L_20:
        /*0078*/ 	.word	0x00000008
.L_21:


//--------------------- .nv.callgraph             --------------------------
	.section	.nv.callgraph,"",@"SHT_CUDA_CALLGRAPH"
	.align	4
	.sectionentsize	8
	.align		4
        /*0000*/ 	.word	0x00000000
	.align		4
        /*0004*/ 	.word	0xffffffff
	.align		4
        /*0008*/ 	.word	0x00000000
	.align		4
        /*000c*/ 	.word	0xfffffffe
	.align		4
        /*0010*/ 	.word	0x00000000
	.align		4
        /*0014*/ 	.word	0xfffffffd
	.align		4
        /*0018*/ 	.word	0x00000000
	.align		4
        /*001c*/ 	.word	0xfffffffc


//--------------------- .text.mymatmul_kernel0    --------------------------
	.section	.text.mymatmul_kernel0,"ax",@progbits
	.align	128
        .global         mymatmul_kernel0
        .type           mymatmul_kernel0,@function
        .size           mymatmul_kernel0,(.L_x_8 - mymatmul_kernel0)
        .other          mymatmul_kernel0,@"STO_CUDA_ENTRY STV_DEFAULT"
mymatmul_kernel0:
.text.mymatmul_kernel0:
[----:B------:R-:W0:Y:S01]  /*0000*/  LDC R1, c[0x0][0x37c] ;  /* 0x0000df00ff017b82 */ /* 0x000e220000000800 */
[----:B------:R-:W1:Y:S07]  /*0010*/  S2R R2, SR_TID.X ;  /* 0x0000000000027919 */ /* 0x000e6e0000002100 */
[----:B------:R-:W2:Y:S01]  /*0020*/  S2UR UR5, SR_CgaCtaId ;  /* 0x00000000000579c3 */ /* 0x000ea20000008800 */
[----:B0-----:R-:W-:Y:S01]  /*0030*/  IADD3 R1, PT, PT, R1, -0x800, RZ ;  /* 0xfffff80001017810 */ /* 0x001fe20007ffe0ff */
[----:B------:R-:W-:Y:S01]  /*0040*/  UMOV UR4, 0x400 ;  /* 0x0000040000047882 */ /* 0x000fe20000000000 */
[----:B------:R-:W0:Y:S01]  /*0050*/  S2R R0, SR_CTAID.X ;  /* 0x0000000000007919 */ /* 0x000e220000002500 */
[----:B------:R-:W3:Y:S01]  /*0060*/  LDCU.64 UR14, c[0x0][0x358] ;  /* 0x00006b00ff0e77ac */ /* 0x000ee20008000a00 */
[C---:B------:R-:W-:Y:S01]  /*0070*/  R2UR UR7, R1.reuse ;  /* 0x00000000010772ca */ /* 0x040fe200000e0000 */
[----:B------:R4:W-:Y:S01]  /*0080*/  STL.128 [R1], RZ ;  /* 0x000000ff01007387 */ /* 0x0009e20000100c00 */
[----:B------:R-:W-:-:S03]  /*0090*/  R2UR UR13, R1 ;  /* 0x00000000010d72ca */ /* 0x000fc600000e0000 */
[----:B------:R4:W-:Y:S04]  /*00a0*/  STL.128 [R1+0x400], RZ ;  /* 0x000400ff01007387 */ /* 0x0009e80000100c00 */
[----:B------:R4:W-:Y:S04]  /*00b0*/  STL.128 [R1+0x40], RZ ;  /* 0x000040ff01007387 */ /* 0x0009e80000100c00 */
[----:B------:R-:W-:Y:S01]  /*00c0*/  UIADD3 UR7, UPT, UPT, UR7, 0x400, URZ ;  /* 0x0000040007077890 */ /* 0x000fe2000fffe0ff */
[----:B------:R4:W-:Y:S04]  /*00d0*/  STL.128 [R1+0x440], RZ ;  /* 0x000440ff01007387 */ /* 0x0009e80000100c00 */
[----:B------:R4:W-:Y:S01]  /*00e0*/  STL.128 [R1+0x80], RZ ;  /* 0x000080ff01007387 */ /* 0x0009e20000100c00 */
[----:B--2---:R-:W-:-:S03]  /*00f0*/  ULEA UR4, UR5, UR4, 0x18 ;  /* 0x0000000405047291 */ /* 0x004fc6000f8ec0ff */
[----:B------:R4:W-:Y:S04]  /*0100*/  STL.128 [R1+0x480], RZ ;  /* 0x000480ff01007387 */ /* 0x0009e80000100c00 */
[----:B------:R4:W-:Y:S01]  /*0110*/  STL.128 [R1+0xc0], RZ ;  /* 0x0000c0ff01007387 */ /* 0x0009e20000100c00 */
[C---:B-1----:R-:W-:Y:S02]  /*0120*/  SHF.L.U32 R4, R2.reuse, 0x6, RZ ;  /* 0x0000000602047819 */ /* 0x042fe400000006ff */
[----:B------:R-:W-:Y:S01]  /*0130*/  SHF.L.U32 R5, R2, 0x4, RZ ;  /* 0x0000000402057819 */ /* 0x000fe200000006ff */
[----:B------:R4:W-:Y:S01]  /*0140*/  STL.128 [R1+0x4c0], RZ ;  /* 0x0004c0ff01007387 */ /* 0x0009e20000100c00 */
[----:B0-----:R-:W-:Y:S02]  /*0150*/  SHF.L.U32 R3, R0, 0xe, RZ ;  /* 0x0000000e00037819 */ /* 0x001fe400000006ff */
[C---:B------:R-:W-:Y:S01]  /*0160*/  LOP3.LUT R7, R4.reuse, 0x1c00, RZ, 0xc0, !PT ;  /* 0x00001c0004077812 */ /* 0x040fe200078ec0ff */
[----:B------:R4:W-:Y:S01]  /*0170*/  STL.128 [R1+0x100], RZ ;  /* 0x000100ff01007387 */ /* 0x0009e20000100c00 */
[----:B------:R-:W-:-:S02]  /*0180*/  LOP3.LUT R3, R4, R3, R2, 0xfe, !PT ;  /* 0x0000000304037212 */ /* 0x000fc400078efe02 */
[----:B------:R-:W-:Y:S01]  /*0190*/  LOP3.LUT R6, R5, 0x700, RZ, 0xc0, !PT ;  /* 0x0000070005067812 */ /* 0x000fe200078ec0ff */
[----:B------:R4:W-:Y:S01]  /*01a0*/  STL.128 [R1+0x500], RZ ;  /* 0x000500ff01007387 */ /* 0x0009e20000100c00 */
[----:B------:R-:W-:Y:S01]  /*01b0*/  IADD3 R4, PT, PT, R7, UR4, RZ ;  /* 0x0000000407047c10 */ /* 0x000fe2000fffe0ff */
[----:B------:R-:W-:Y:S01]  /*01c0*/  UMOV UR4, URZ ;  /* 0x000000ff00047c82 */ /* 0x000fe20008000000 */
[----:B------:R-:W-:Y:S01]  /*01d0*/  LOP3.LUT R5, R5, 0xf0, RZ, 0xc0, !PT ;  /* 0x000000f005057812 */ /* 0x000fe200078ec0ff */
[----:B------:R4:W-:Y:S01]  /*01e0*/  STL.128 [R1+0x140], RZ ;  /* 0x000140ff01007387 */ /* 0x0009e20000100c00 */
[----:B------:R-:W-:-:S03]  /*01f0*/  LOP3.LUT R7, R3, 0x7ffe1c0f, RZ, 0xc0, !PT ;  /* 0x7ffe1c0f03077812 */ /* 0x000fc600078ec0ff */
[----:B------:R4:W-:Y:S04]  /*0200*/  STL.128 [R1+0x540], RZ ;  /* 0x000540ff01007387 */ /* 0x0009e80000100c00 */
        /* <DEDUP_REMOVED lines=115> */
[----:B---3--:R4:W-:Y:S02]  /*0940*/  STL.128 [R1+0x7f0], RZ ;  /* 0x0007f0ff01007387 */ /* 0x0089e40000100c00 */
.L_x_5:
[----:B-1----:R-:W0:Y:S01]  /*0950*/  LDC.64 R22, c[0x0][0x380] ;  /* 0x0000e000ff167b82 */ /* 0x002e220000000a00 */
[----:B------:R-:W-:Y:S01]  /*0960*/  MOV R10, UR4 ;  /* 0x00000004000a7c02 */ /* 0x000fe20008000f00 */
[----:B------:R-:W-:-:S03]  /*0970*/  USHF.L.U32 UR5, UR4, 0x10, URZ ;  /* 0x0000001004057899 */ /* 0x000fc600080006ff */
[----:B------:R-:W-:Y:S02]  /*0980*/  LEA R3, R10, R7, 0x4 ;  /* 0x000000070a037211 */ /* 0x000fe400078e20ff */
[----:B------:R-:W-:Y:S01]  /*0990*/  SHF.L.U32 R10, R0, 0x9, RZ ;  /* 0x00000009000a7819 */ /* 0x000fe200000006ff */
[----:B------:R-:W1:Y:S03]  /*09a0*/  LDC.64 R8, c[0x0][0x388] ;  /* 0x0000e200ff087b82 */ /* 0x000e660000000a00 */
[----:B------:R-:W-:-:S04]  /*09b0*/  LOP3.LUT R11, R10, 0xe00, RZ, 0xc0, !PT ;  /* 0x00000e000a0b7812 */ /* 0x000fc800078ec0ff */
[----:B------:R-:W-:-:S04]  /*09c0*/  IADD3 R16, PT, PT, R11, R2, RZ ;  /* 0x000000020b107210 */ /* 0x000fc80007ffe0ff */
[----:B------:R-:W-:Y:S01]  /*09d0*/  LOP3.LUT R21, R16, UR5, RZ, 0xfc, !PT ;  /* 0x0000000510157c12 */ /* 0x000fe2000f8efcff */
[----:B0-----:R-:W-:-:S05]  /*09e0*/  IMAD.WIDE.U32 R22, R3, 0x4, R22 ;  /* 0x0000000403167825 */ /* 0x001fca00078e0016 */
[----:B------:R-:W2:Y:S01]  /*09f0*/  LDG.E.CONSTANT R10, desc[UR14][R22.64] ;  /* 0x0000000e160a7981 */ /* 0x000ea2000c1e9900 */
[----:B-1----:R-:W-:-:S03]  /*0a00*/  IMAD.WIDE.U32 R8, R21, 0x4, R8 ;  /* 0x0000000415087825 */ /* 0x002fc600078e0008 */
[----:B------:R-:W3:Y:S04]  /*0a10*/  LDG.E.CONSTANT R3, desc[UR14][R22.64+0x8000] ;  /* 0x0080000e16037981 */ /* 0x000ee8000c1e9900 */
[----:B------:R-:W5:Y:S04]  /*0a20*/  LDG.E.CONSTANT R15, desc[UR14][R22.64+0x10000] ;  /* 0x0100000e160f7981 */ /* 0x000f68000c1e9900 */
[----:B------:R-:W4:Y:S04]  /*0a30*/  LDG.E.CONSTANT R14, desc[UR14][R22.64+0x18000] ;  /* 0x0180000e160e7981 */ /* 0x000f28000c1e9900 */
        /* <DEDUP_REMOVED lines=75> */
[----:B------:R0:W4:Y:S01]  /*0ef0*/  LDG.E.CONSTANT R84, desc[UR14][R8.64+0x3c600] ;  /* 0x03c6000e08547981 */ /* 0x000122000c1e9900 */
[----:B------:R-:W1:Y:S01]  /*0f00*/  S2UR UR6, SR_CgaCtaId ;  /* 0x00000000000679c3 */ /* 0x000e620000008800 */
[----:B------:R-:W-:Y:S01]  /*0f10*/  UMOV UR5, 0x400 ;  /* 0x0000040000057882 */ /* 0x000fe20000000000 */
[----:B------:R-:W-:-:S02]  /*0f20*/  UIADD3 UR4, UPT, UPT, UR4, 0x1, URZ ;  /* 0x0000000104047890 */ /* 0x000fc4000fffe0ff */
[----:B------:R-:W-:Y:S02]  /*0f30*/  UPLOP3.LUT UP0, UPT, UPT, UPT, UPT, 0x80, 0x8 ;  /* 0x000000000008789c */ /* 0x000fe40003f0f070 */
[----:B------:R-:W-:Y:S02]  /*0f40*/  UISETP.NE.AND UP2, UPT, UR4, 0x40, UPT ;  /* 0x000000400400788c */ /* 0x000fe4000bf45270 */
[----:B-1----:R-:W-:Y:S02]  /*0f50*/  ULEA UR8, UR6, UR5, 0x18 ;  /* 0x0000000506087291 */ /* 0x002fe4000f8ec0ff */
[----:B------:R-:W-:-:S04]  /*0f60*/  UIADD3 UR5, UPT, UPT, UR5, 0x2000, URZ ;  /* 0x0000200005057890 */ /* 0x000fc8000fffe0ff */
[----:B------:R-:W-:Y:S01]  /*0f70*/  ULEA UR5, UR6, UR5, 0x18 ;  /* 0x0000000506057291 */ /* 0x000fe2000f8ec0ff */
[C---:B------:R-:W-:Y:S01]  /*0f80*/  LEA R21, R2.reuse, UR8, 0x2 ;  /* 0x0000000802157c11 */ /* 0x040fe2000f8e10ff */
[----:B------:R-:W-:Y:S04]  /*0f90*/  BAR.SYNC.DEFER_BLOCKING 0x0 ;  /* 0x0000000000007b1d */ /* 0x000fe80000010000 */
[----:B0-----:R-:W-:Y:S02]  /*0fa0*/  LEA R8, R2, UR5, 0x2 ;  /* 0x0000000502087c11 */ /* 0x001fe4000f8e10ff */
[----:B--2---:R-:W-:Y:S04]  /*0fb0*/  STS [R21], R10 ;  /* 0x0000000a15007388 */ /* 0x004fe80000000800 */
[----:B---3--:R-:W-:Y:S04]  /*0fc0*/  STS [R21+0x200], R3 ;  /* 0x0002000315007388 */ /* 0x008fe80000000800 */
[----:B-----5:R-:W-:Y:S04]  /*0fd0*/  STS [R21+0x400], R15 ;  /* 0x0004000f15007388 */ /* 0x020fe80000000800 */
[----:B----4-:R-:W-:Y:S04]  /*0fe0*/  STS [R21+0x600], R14 ;  /* 0x0006000e15007388 */ /* 0x010fe80000000800 */
[----:B------:R-:W-:Y:S04]  /*0ff0*/  STS [R21+0x800], R13 ;  /* 0x0008000d15007388 */ /* 0x000fe80000000800 */
        /* <DEDUP_REMOVED lines=11> */
[----:B------:R-:W-:Y:S04]  /*10b0*/  STS [R8], R25 ;  /* 0x0000001908007388 */ /* 0x000fe80000000800 */
        /* <DEDUP_REMOVED lines=28> */
[----:B------:R0:W-:Y:S04]  /*1280*/  STS [R8+0x3a00], R81 ;  /* 0x003a005108007388 */ /* 0x0001e80000000800 */
[----:B------:R1:W-:Y:S04]  /*1290*/  STS [R8+0x3c00], R83 ;  /* 0x003c005308007388 */ /* 0x0003e80000000800 */
[----:B------:R1:W-:Y:S01]  /*12a0*/  STS [R8+0x3e00], R85 ;  /* 0x003e005508007388 */ /* 0x0003e20000000800 */
[----:B0-----:R-:W-:-:S03]  /*12b0*/  HFMA2 R81, -RZ, RZ, 0, 0 ;  /* 0x00000000ff517431 */ /* 0x001fc600000001ff */
[----:B------:R1:W-:Y:S04]  /*12c0*/  STS [R8+0x4000], R87 ;  /* 0x0040005708007388 */ /* 0x0003e80000000800 */
        /* <DEDUP_REMOVED lines=30> */
[----:B------:R1:W-:Y:S01]  /*14b0*/  STS [R8+0x7e00], R84 ;  /* 0x007e005408007388 */ /* 0x0003e20000000800 */
[----:B------:R-:W-:Y:S06]  /*14c0*/  BAR.SYNC.DEFER_BLOCKING 0x0 ;  /* 0x0000000000007b1d */ /* 0x000fec0000010000 */
.L_x_4:
[C---:B------:R-:W-:Y:S01]  /*14d0*/  LEA R3, R81.reuse, R5, 0xc ;  /* 0x0000000551037211 */ /* 0x040fe200078e60ff */
[----:B------:R-:W-:Y:S01]  /*14e0*/  UPLOP3.LUT UP1, UPT, UPT, UPT, UP0, 0x80, 0x8 ;  /* 0x000000000008789c */ /* 0x000fe20003f2f000 */
[----:B-1----:R-:W-:Y:S01]  /*14f0*/  LEA R85, R81, R4, 0x5 ;  /* 0x0000000451557211 */ /* 0x002fe200078e28ff */
[----:B------:R-:W-:-:S09]  /*1500*/  UMOV UR5, URZ ;  /* 0x000000ff00057c82 */ /* 0x000fd20008000000 */
.L_x_1:
[----:B------:R-:W-:-:S04]  /*1510*/  USHF.L.U32 UR9, UR5, 0x2, URZ ;  /* 0x0000000205097899 */ /* 0x000fc800080006ff */
[----:B------:R-:W-:-:S09]  /*1520*/  ULEA UR10, UR9, UR13, 0x2 ;  /* 0x0000000d090a7291 */ /* 0x000fd2000f8e10ff */
[----:B0-----:R-:W5:Y:S04]  /*1530*/  LDL.128 R8, [UR10] ;  /* 0x0000000aff087983 */ /* 0x001f680008100c00 */
[----:B------:R-:W5:Y:S04]  /*1540*/  LDL.128 R12, [UR10+0x1c0] ;  /* 0x0001c00aff0c7983 */ /* 0x000f680008100c00 */
        /* <DEDUP_REMOVED lines=13> */
[----:B------:R-:W5:Y:S01]  /*1620*/  LDL.128 R68, [UR10+0x5c0] ;  /* 0x0005c00aff447983 */ /* 0x000f620008100c00 */
[----:B------:R-:W0:Y:S01]  /*1630*/  S2UR UR8, SR_CgaCtaId ;  /* 0x00000000000879c3 */ /* 0x000e220000008800 */
[----:B------:R-:W-:Y:S01]  /*1640*/  UMOV UR6, 0x400 ;  /* 0x0000040000067882 */ /* 0x000fe20000000000 */
[----:B------:R-:W-:Y:S01]  /*1650*/  IADD3 R72, PT, PT, R3, UR9, RZ ;  /* 0x0000000903487c10 */ /* 0x000fe2000fffe0ff */
[----:B------:R-:W-:-:S04]  /*1660*/  UIADD3 UR6, UPT, UPT, UR6, 0x2000, URZ ;  /* 0x0000200006067890 */ /* 0x000fc8000fffe0ff */
[----:B0-----:R-:W-:-:S06]  /*1670*/  ULEA UR6, UR8, UR6, 0x18 ;  /* 0x0000000608067291 */ /* 0x001fcc000f8ec0ff */
[----:B------:R-:W-:Y:S01]  /*1680*/  LEA R72, R72, UR6, 0x2 ;  /* 0x0000000648487c11 */ /* 0x000fe2000f8e10ff */
[----:B------:R-:W-:-:S03]  /*1690*/  UMOV UR6, 0x100 ;  /* 0x0000010000067882 */ /* 0x000fc60000000000 */
[----:B------:R-:W-:-:S07]  /*16a0*/  IADD3 R80, PT, PT, R72, 0x400, RZ ;  /* 0x0000040048507810 */ /* 0x000fce0007ffe0ff */
.L_x_0:
[----:B------:R-:W-:Y:S04]  /*16b0*/  LDS.128 R72, [R80+-0x400] ;  /* 0xfffc000050487984 */ /* 0x000fe80000000c00 */
[----:B------:R0:W-:Y:S04]  /*16c0*/  LDS.128 R76, [R80] ;  /* 0x00000000504c7984 */ /* 0x0001e80000000c00 */
[----:B------:R-:W1:Y:S04]  /*16d0*/  LDS R82, [R85+UR6+-0xc0] ;  /* 0xffff400655527984 */ /* 0x000e680008000800 */
[----:B------:R-:W2:Y:S01]  /*16e0*/  LDS R83, [R85+UR6+-0x100] ;  /* 0xffff000655537984 */ /* 0x000ea20008000800 */
[----:B0-----:R-:W-:-:S03]  /*16f0*/  IADD3 R80, PT, PT, R80, 0x800, RZ ;  /* 0x0000080050507810 */ /* 0x001fc60007ffe0ff */
[----:B------:R-:W0:Y:S04]  /*1700*/  LDS R84, [R85+UR6+-0x80] ;  /* 0xffff800655547984 */ /* 0x000e280008000800 */
[----:B------:R-:W3:Y:S04]  /*1710*/  LDS R86, [R85+UR6+-0x40] ;  /* 0xffffc00655567984 */ /* 0x000ee80008000800 */
[----:B------:R-:W4:Y:S04]  /*1720*/  LDS R88, [R85+UR6] ;  /* 0x0000000655587984 */ /* 0x000f280008000800 */
[----:B------:R-:W4:Y:S04]  /*1730*/  LDS R90, [R85+UR6+0x40] ;  /* 0x00004006555a7984 */ /* 0x000f280008000800 */
[----:B------:R-:W4:Y:S01]  /*1740*/  LDS R92, [R85+UR6+0x80] ;  /* 0x00008006555c7984 */ /* 0x000f220008000800 */
[-C--:B-1---5:R-:W-:Y:S01]  /*1750*/  FFMA R20, R72, R82.reuse, R20 ;  /* 0x0000005248147223 */ /* 0x0a2fe20000000014 */
[----:B------:R-:W-:Y:S01]  /*1760*/  FFMA R24, R76, R82, R24 ;  /* 0x000000524c187223 */ /* 0x000fe20000000018 */
[C---:B------:R-:W-:Y:S01]  /*1770*/  FFMA R21, R82.reuse, R73, R21 ;  /* 0x0000004952157223 */ /* 0x040fe20000000015 */
[C---:B------:R-:W-:Y:S01]  /*1780*/  FFMA R25, R82.reuse, R77, R25 ;  /* 0x0000004d52197223 */ /* 0x040fe20000000019 */
[C---:B------:R-:W-:Y:S01]  /*1790*/  FFMA R22, R82.reuse, R74, R22 ;  /* 0x0000004a52167223 */ /* 0x040fe20000000016 */
[C---:B------:R-:W-:Y:S01]  /*17a0*/  FFMA R26, R82.reuse, R78, R26 ;  /* 0x0000004e521a7223 */ /* 0x040fe2000000001a */
[C---:B------:R-:W-:Y:S01]  /*17b0*/  FFMA R23, R82.reuse, R75, R23 ;  /* 0x0000004b52177223 */ /* 0x040fe20000000017 */
[----:B------:R-:W-:Y:S01]  /*17c0*/  FFMA R27, R82, R79, R27 ;  /* 0x0000004f521b7223 */ /* 0x000fe2000000001b */
[C---:B--2---:R-:W-:Y:S01]  /*17d0*/  FFMA R8, R83.reuse, R72, R8 ;  /* 0x0000004853087223 */ /* 0x044fe20000000008 */
[----:B------:R-:W1:Y:S01]  /*17e0*/  LDS R82, [R85+UR6+0xc0] ;  /* 0x0000c00655527984 */ /* 0x000e620008000800 */
[----:B------:R-:W-:Y:S01]  /*17f0*/  UIADD3 UR6, UPT, UPT, UR6, 0x4, URZ ;  /* 0x0000000406067890 */ /* 0x000fe2000fffe0ff */
[C---:B------:R-:W-:Y:S01]  /*1800*/  FFMA R9, R83.reuse, R73, R9 ;  /* 0x0000004953097223 */ /* 0x040fe20000000009 */
[C---:B------:R-:W-:Y:S01]  /*1810*/  FFMA R10, R83.reuse, R74, R10 ;  /* 0x0000004a530a7223 */ /* 0x040fe2000000000a */
[C---:B------:R-:W-:Y:S01]  /*1820*/  FFMA R11, R83.reuse, R75, R11 ;  /* 0x0000004b530b7223 */ /* 0x040fe2000000000b */
[----:B------:R-:W-:Y:S01]  /*1830*/  UISETP.NE.AND UP0, UPT, UR6, 0x120, UPT ;  /* 0x000001200600788c */ /* 0x000fe2000bf05270 */
[C---:B------:R-:W-:Y:S01]  /*1840*/  FFMA R16, R83.reuse, R76, R16 ;  /* 0x0000004c53107223 */ /* 0x040fe20000000010 */
[C---:B------:R-:W-:Y:S01]  /*1850*/  FFMA R17, R83.reuse, R77, R17 ;  /* 0x0000004d53117223 */ /* 0x040fe20000000011 */
[C---:B------:R-:W-:Y:S01]  /*1860*/  FFMA R18, R83.reuse, R78, R18 ;  /* 0x0000004e53127223 */ /* 0x040fe20000000012 */
[----:B------:R-:W-:Y:S01]  /*1870*/  FFMA R19, R83, R79, R19 ;  /* 0x0000004f53137223 */ /* 0x000fe20000000013 */
[-C--:B0-----:R-:W-:Y:S01]  /*1880*/  FFMA R28, R72, R84.reuse, R28 ;  /* 0x00000054481c7223 */ /* 0x081fe2000000001c */
[----:B------:R-:W-:Y:S01]  /*1890*/  FFMA R32, R76, R84, R32 ;  /* 0x000000544c207223 */ /* 0x000fe20000000020 */
[C---:B------:R-:W-:Y:S01]  /*18a0*/  FFMA R29, R84.reuse, R73, R29 ;  /* 0x00000049541d7223 */ /* 0x040fe2000000001d */
[C---:B------:R-:W-:Y:S01]  /*18b0*/  FFMA R33, R84.reuse, R77, R33 ;  /* 0x0000004d54217223 */ /* 0x040fe20000000021 */
[C---:B------:R-:W-:Y:S01]  /*18c0*/  FFMA R30, R84.reuse, R74, R30 ;  /* 0x0000004a541e7223 */ /* 0x040fe2000000001e */
[C---:B------:R-:W-:Y:S01]  /*18d0*/  FFMA R34, R84.reuse, R78, R34 ;  /* 0x0000004e54227223 */ /* 0x040fe20000000022 */
[C---:B------:R-:W-:Y:S01]  /*18e0*/  FFMA R31, R84.reuse, R75, R31 ;  /* 0x0000004b541f7223 */ /* 0x040fe2000000001f */
[----:B------:R-:W-:Y:S01]  /*18f0*/  FFMA R35, R84, R79, R35 ;  /* 0x0000004f54237223 */ /* 0x000fe20000000023 */
[-C--:B---3--:R-:W-:Y:S01]  /*1900*/  FFMA R36, R72, R86.reuse, R36 ;  /* 0x0000005648247223 */ /* 0x088fe20000000024 */
[----:B------:R-:W-:Y:S01]  /*1910*/  FFMA R40, R76, R86, R40 ;  /* 0x000000564c287223 */ /* 0x000fe20000000028 */
[C---:B------:R-:W-:Y:S01]  /*1920*/  FFMA R37, R86.reuse, R73, R37 ;  /* 0x0000004956257223 */ /* 0x040fe20000000025 */
[C---:B------:R-:W-:Y:S01]  /*1930*/  FFMA R41, R86.reuse, R77, R41 ;  /* 0x0000004d56297223 */ /* 0x040fe20000000029 */
[C---:B------:R-:W-:Y:S01]  /*1940*/  FFMA R38, R86.reuse, R74, R38 ;  /* 0x0000004a56267223 */ /* 0x040fe20000000026 */
[C---:B------:R-:W-:Y:S01]  /*1950*/  FFMA R42, R86.reuse, R78, R42 ;  /* 0x0000004e562a7223 */ /* 0x040fe2000000002a */
[C---:B------:R-:W-:Y:S01]  /*1960*/  FFMA R39, R86.reuse, R75, R39 ;  /* 0x0000004b56277223 */ /* 0x040fe20000000027 */
[----:B------:R-:W-:Y:S01]  /*1970*/  FFMA R43, R86, R79, R43 ;  /* 0x0000004f562b7223 */ /* 0x000fe2000000002b */
[-C--:B----4-:R-:W-:Y:S01]  /*1980*/  FFMA R44, R72, R88.reuse, R44 ;  /* 0x00000058482c7223 */ /* 0x090fe2000000002c */
[----:B------:R-:W-:Y:S01]  /*1990*/  FFMA R48, R76, R88, R48 ;  /* 0x000000584c307223 */ /* 0x000fe20000000030 */
[C---:B------:R-:W-:Y:S01]  /*19a0*/  FFMA R45, R88.reuse, R73, R45 ;  /* 0x00000049582d7223 */ /* 0x040fe2000000002d */
[C---:B------:R-:W-:Y:S01]  /*19b0*/  FFMA R49, R88.reuse, R77, R49 ;  /* 0x0000004d58317223 */ /* 0x040fe20000000031 */
[C---:B------:R-:W-:Y:S01]  /*19c0*/  FFMA R46, R88.reuse, R74, R46 ;  /* 0x0000004a582e7223 */ /* 0x040fe2000000002e */
[C---:B------:R-:W-:Y:S01]  /*19d0*/  FFMA R50, R88.reuse, R78, R50 ;  /* 0x0000004e58327223 */ /* 0x040fe20000000032 */
[C---:B------:R-:W-:Y:S01]  /*19e0*/  FFMA R47, R88.reuse, R75, R47 ;  /* 0x0000004b582f7223 */ /* 0x040fe2000000002f */
[----:B------:R-:W-:Y:S01]  /*19f0*/  FFMA R51, R88, R79, R51 ;  /* 0x0000004f58337223 */ /* 0x000fe20000000033 */
[-C--:B------:R-:W-:Y:S01]  /*1a00*/  FFMA R52, R72, R90.reuse, R52 ;  /* 0x0000005a48347223 */ /* 0x080fe20000000034 */
        /* <DEDUP_REMOVED lines=15> */
[-C--:B-1----:R-:W-:Y:S01]  /*1b00*/  FFMA R12, R72, R82.reuse, R12 ;  /* 0x00000052480c7223 */ /* 0x082fe2000000000c */
[----:B------:R-:W-:Y:S01]  /*1b10*/  FFMA R68, R76, R82, R68 ;  /* 0x000000524c447223 */ /* 0x000fe20000000044 */
[C---:B------:R-:W-:Y:S01]  /*1b20*/  FFMA R13, R82.reuse, R73, R13 ;  /* 0x00000049520d7223 */ /* 0x040fe2000000000d */
[C---:B------:R-:W-:Y:S01]  /*1b30*/  FFMA R69, R82.reuse, R77, R69 ;  /* 0x0000004d52457223 */ /* 0x040fe20000000045 */
[C---:B------:R-:W-:Y:S01]  /*1b40*/  FFMA R14, R82.reuse, R74, R14 ;  /* 0x0000004a520e7223 */ /* 0x040fe2000000000e */
[C---:B------:R-:W-:Y:S01]  /*1b50*/  FFMA R70, R82.reuse, R78, R70 ;  /* 0x0000004e52467223 */ /* 0x040fe20000000046 */
[C---:B------:R-:W-:Y:S01]  /*1b60*/  FFMA R15, R82.reuse, R75, R15 ;  /* 0x0000004b520f7223 */ /* 0x040fe2000000000f */
[----:B------:R-:W-:Y:S01]  /*1b70*/  FFMA R71, R82, R79, R71 ;  /* 0x0000004f52477223 */ /* 0x000fe20000000047 */
[----:B------:R-:W-:Y:S06]  /*1b80*/  BRA.U UP0, `(.L_x_0) ;  /* 0xfffffff900c87547 */ /* 0x000fec000b83ffff */
[----:B------:R0:W-:Y:S01]  /*1b90*/  STL.128 [UR10], R8 ;  /* 0x00000008ff007987 */ /* 0x0001e20008100c0a */
[----:B------:R-:W-:-:S03]  /*1ba0*/  UIADD3 UR5, UPT, UPT, UR5, 0x1, URZ ;  /* 0x0000000105057890 */ /* 0x000fc6000fffe0ff */
[----:B------:R0:W-:Y:S01]  /*1bb0*/  STL.128 [UR10+0x400], R16 ;  /* 0x00040010ff007987 */ /* 0x0001e20008100c0a */
[----:B------:R-:W-:-:S03]  /*1bc0*/  UISETP.NE.AND UP0, UPT, UR5, 0x4, UPT ;  /* 0x000000040500788c */ /* 0x000fc6000bf05270 */
[----:B------:R0:W-:Y:S04]  /*1bd0*/  STL.128 [UR10+0x40], R20 ;  /* 0x00004014ff007987 */ /* 0x0001e80008100c0a */
        /* <DEDUP_REMOVED lines=12> */
[----:B------:R0:W-:Y:S01]  /*1ca0*/  STL.128 [UR10+0x5c0], R68 ;  /* 0x0005c044ff007987 */ /* 0x0001e20008100c0a */
[----:B------:R-:W-:Y:S05]  /*1cb0*/  BRA.U UP0, `(.L_x_1) ;  /* 0xfffffff900147547 */ /* 0x000fea000b83ffff */
[----:B------:R-:W-:Y:S01]  /*1cc0*/  LEA R80, R81, R6, 0x3 ;  /* 0x0000000651507211 */ /* 0x000fe200078e18ff */
[----:B------:R-:W-:-:S06]  /*1cd0*/  UMOV UR5, URZ ;  /* 0x000000ff00057c82 */ /* 0x000fcc0008000000 */
.L_x_3:
[----:B------:R-:W-:-:S04]  /*1ce0*/  USHF.L.U32 UR11, UR5, 0x2, URZ ;  /* 0x00000002050b7899 */ /* 0x000fc800080006ff */
[----:B------:R-:W-:-:S09]  /*1cf0*/  ULEA UR12, UR11, UR13, 0x2 ;  /* 0x0000000d0b0c7291 */ /* 0x000fd2000f8e10ff */
[----:B01----:R-:W5:Y:S04]  /*1d00*/  LDL.128 R8, [UR12+0x200] ;  /* 0x0002000cff087983 */ /* 0x003f680008100c00 */
        /* <DEDUP_REMOVED lines=18> */
[----:B------:R-:W-:-:S02]  /*1e30*/  UIADD3 UR10, UPT, UPT, UR6, 0x2000, URZ ;  /* 0x00002000060a7890 */ /* 0x000fc4000fffe0ff */
[----:B0-----:R-:W-:Y:S02]  /*1e40*/  ULEA UR9, UR8, UR6, 0x18 ;  /* 0x0000000608097291 */ /* 0x001fe4000f8ec0ff */
[----:B------:R-:W-:Y:S01]  /*1e50*/  ULEA UR10, UR8, UR10, 0x18 ;  /* 0x0000000a080a7291 */ /* 0x000fe2000f8ec0ff */
[----:B------:R-:W-:-:S11]  /*1e60*/  UMOV UR6, URZ ;  /* 0x000000ff00067c82 */ /* 0x000fd60008000000 */
.L_x_2:
[----:B------:R-:W-:Y:S02]  /*1e70*/  MOV R74, UR6 ;  /* 0x00000006004a7c02 */ /* 0x000fe40008000f00 */
[----:B------:R-:W-:Y:S01]  /*1e80*/  IADD3 R72, PT, PT, R80, UR6, RZ ;  /* 0x0000000650487c10 */ /* 0x000fe2000fffe0ff */
[----:B------:R-:W-:Y:S01]  /*1e90*/  UIADD3 UR6, UPT, UPT, UR6, 0x1, URZ ;  /* 0x0000000106067890 */ /* 0x000fe2000fffe0ff */
[----:B------:R-:W-:Y:S02]  /*1ea0*/  LEA R73, R74, R81, 0x9 ;  /* 0x000000514a497211 */ /* 0x000fe400078e48ff */
[----:B------:R-:W-:Y:S01]  /*1eb0*/  LEA R82, R72, UR9, 0x2 ;  /* 0x0000000948527c11 */ /* 0x000fe2000f8e10ff */
[----:B------:R-:W-:Y:S01]  /*1ec0*/  UISETP.NE.AND UP0, UPT, UR6, 0x8, UPT ;  /* 0x000000080600788c */ /* 0x000fe2000bf05270 */
[----:B------:R-:W-:-:S03]  /*1ed0*/  LEA R84, R73, UR10, 0x2 ;  /* 0x0000000a49547c11 */ /* 0x000fc6000f8e10ff */
[----:B------:R-:W-:Y:S04]  /*1ee0*/  LDS R83, [R82+0x200] ;  /* 0x0002000052537984 */ /* 0x000fe80000000800 */
[----:B------:R-:W0:Y:S04]  /*1ef0*/  LDS.128 R72, [R84] ;  /* 0x0000000054487984 */ /* 0x000e280000000c00 */
[----:B------:R-:W1:Y:S04]  /*1f00*/  LDS R86, [R82+0x240] ;  /* 0x0002400052567984 */ /* 0x000e680000000800 */
[----:B------:R-:W2:Y:S04]  /*1f10*/  LDS R88, [R82+0x280] ;  /* 0x0002800052587984 */ /* 0x000ea80000000800 */
[----:B------:R-:W3:Y:S04]  /*1f20*/  LDS R90, [R82+0x2c0] ;  /* 0x0002c000525a7984 */ /* 0x000ee80000000800 */
[----:B------:R-:W4:Y:S04]  /*1f30*/  LDS R92, [R82+0x300] ;  /* 0x00030000525c7984 */ /* 0x000f280000000800 */
[----:B------:R-:W4:Y:S04]  /*1f40*/  LDS R85, [R82+0x340] ;  /* 0x0003400052557984 */ /* 0x000f280000000800 */
[----:B------:R-:W4:Y:S04]  /*1f50*/  LDS R87, [R82+0x380] ;  /* 0x0003800052577984 */ /* 0x000f280000000800 */
[----:B------:R-:W4:Y:S04]  /*1f60*/  LDS R89, [R82+0x3c0] ;  /* 0x0003c00052597984 */ /* 0x000f280000000800 */
[----:B------:R-:W4:Y:S01]  /*1f70*/  LDS.128 R76, [R84+0x400] ;  /* 0x00040000544c7984 */ /* 0x000f220000000c00 */
[C---:B0----5:R-:W-:Y:S01]  /*1f80*/  FFMA R8, R83.reuse, R72, R8 ;  /* 0x0000004853087223 */ /* 0x061fe20000000008 */
[C---:B------:R-:W-:Y:S01]  /*1f90*/  FFMA R9, R83.reuse, R73, R9 ;  /* 0x0000004953097223 */ /* 0x040fe20000000009 */
[C---:B------:R-:W-:Y:S01]  /*1fa0*/  FFMA R10, R83.reuse, R74, R10 ;  /* 0x0000004a530a7223 */ /* 0x040fe2000000000a */
[----:B------:R-:W-:Y:S01]  /*1fb0*/  FFMA R11, R83, R75, R11 ;  /* 0x0000004b530b7223 */ /* 0x000fe2000000000b */
[----:B-1----:R-:W-:Y:S01]  /*1fc0*/  FFMA R20, R72, R86, R20 ;  /* 0x0000005648147223 */ /* 0x002fe20000000014 */
[C---:B------:R-:W-:Y:S01]  /*1fd0*/  FFMA R21, R86.reuse, R73, R21 ;  /* 0x0000004956157223 */ /* 0x040fe20000000015 */
[C---:B------:R-:W-:Y:S01]  /*1fe0*/  FFMA R22, R86.reuse, R74, R22 ;  /* 0x0000004a56167223 */ /* 0x040fe20000000016 */
[----:B------:R-:W-:Y:S01]  /*1ff0*/  FFMA R23, R86, R75, R23 ;  /* 0x0000004b56177223 */ /* 0x000fe20000000017 */
[----:B--2---:R-:W-:Y:S01]  /*2000*/  FFMA R28, R72, R88, R28 ;  /* 0x00000058481c7223 */ /* 0x004fe2000000001c */
[C---:B------:R-:W-:Y:S01]  /*2010*/  FFMA R29, R88.reuse, R73, R29 ;  /* 0x00000049581d7223 */ /* 0x040fe2000000001d */
[C---:B------:R-:W-:Y:S01]  /*2020*/  FFMA R30, R88.reuse, R74, R30 ;  /* 0x0000004a581e7223 */ /* 0x040fe2000000001e */
[----:B------:R-:W-:Y:S01]  /*2030*/  FFMA R31, R88, R75, R31 ;  /* 0x0000004b581f7223 */ /* 0x000fe2000000001f */
[----:B---3--:R-:W-:Y:S01]  /*2040*/  FFMA R36, R72, R90, R36 ;  /* 0x0000005a48247223 */ /* 0x008fe20000000024 */
[C---:B------:R-:W-:Y:S01]  /*2050*/  FFMA R37, R90.reuse, R73, R37 ;  /* 0x000000495a257223 */ /* 0x040fe20000000025 */
[C---:B------:R-:W-:Y:S01]  /*2060*/  FFMA R38, R90.reuse, R74, R38 ;  /* 0x0000004a5a267223 */ /* 0x040fe20000000026 */
[----:B------:R-:W-:Y:S01]  /*2070*/  FFMA R39, R90, R75, R39 ;  /* 0x0000004b5a277223 */ /* 0x000fe20000000027 */
[----:B----4-:R-:W-:Y:S01]  /*2080*/  FFMA R44, R72, R92, R44 ;  /* 0x0000005c482c7223 */ /* 0x010fe2000000002c */
[C---:B------:R-:W-:Y:S01]  /*2090*/  FFMA R45, R92.reuse, R73, R45 ;  /* 0x000000495c2d7223 */ /* 0x040fe2000000002d */
[CC--:B------:R-:W-:Y:S01]  /*20a0*/  FFMA R46, R92.reuse, R74.reuse, R46 ;  /* 0x0000004a5c2e7223 */ /* 0x0c0fe2000000002e */
[----:B------:R-:W-:Y:S01]  /*20b0*/  FFMA R47, R92, R75, R47 ;  /* 0x0000004b5c2f7223 */ /* 0x000fe2000000002f */
[C---:B------:R-:W-:Y:S01]  /*20c0*/  FFMA R52, R72.reuse, R85, R52 ;  /* 0x0000005548347223 */ /* 0x040fe20000000034 */
[C---:B------:R-:W-:Y:S01]  /*20d0*/  FFMA R53, R85.reuse, R73, R53 ;  /* 0x0000004955357223 */ /* 0x040fe20000000035 */
[CC--:B------:R-:W-:Y:S01]  /*20e0*/  FFMA R54, R85.reuse, R74.reuse, R54 ;  /* 0x0000004a55367223 */ /* 0x0c0fe20000000036 */
[----:B------:R-:W-:Y:S01]  /*20f0*/  FFMA R55, R85, R75, R55 ;  /* 0x0000004b55377223 */ /* 0x000fe20000000037 */
[C---:B------:R-:W-:Y:S01]  /*2100*/  FFMA R60, R72.reuse, R87, R60 ;  /* 0x00000057483c7223 */ /* 0x040fe2000000003c */
[C---:B------:R-:W-:Y:S01]  /*2110*/  FFMA R61, R87.reuse, R73, R61 ;  /* 0x00000049573d7223 */ /* 0x040fe2000000003d */
[CC--:B------:R-:W-:Y:S01]  /*2120*/  FFMA R62, R87.reuse, R74.reuse, R62 ;  /* 0x0000004a573e7223 */ /* 0x0c0fe2000000003e */
[----:B------:R-:W-:Y:S01]  /*2130*/  FFMA R63, R87, R75, R63 ;  /* 0x0000004b573f7223 */ /* 0x000fe2000000003f */
[----:B------:R-:W-:Y:S01]  /*2140*/  FFMA R12, R72, R89, R12 ;  /* 0x00000059480c7223 */ /* 0x000fe2000000000c */
[C---:B------:R-:W-:Y:S01]  /*2150*/  FFMA R13, R89.reuse, R73, R13 ;  /* 0x00000049590d7223 */ /* 0x040fe2000000000d */
[C---:B------:R-:W-:Y:S01]  /*2160*/  FFMA R14, R89.reuse, R74, R14 ;  /* 0x0000004a590e7223 */ /* 0x040fe2000000000e */
[----:B------:R-:W-:Y:S01]  /*2170*/  FFMA R15, R89, R75, R15 ;  /* 0x0000004b590f7223 */ /* 0x000fe2000000000f */
[C---:B------:R-:W-:Y:S01]  /*2180*/  FFMA R16, R83.reuse, R76, R16 ;  /* 0x0000004c53107223 */ /* 0x040fe20000000010 */
[C---:B------:R-:W-:Y:S01]  /*2190*/  FFMA R17, R83.reuse, R77, R17 ;  /* 0x0000004d53117223 */ /* 0x040fe20000000011 */
[C---:B------:R-:W-:Y:S01]  /*21a0*/  FFMA R18, R83.reuse, R78, R18 ;  /* 0x0000004e53127223 */ /* 0x040fe20000000012 */
[----:B------:R-:W-:Y:S01]  /*21b0*/  FFMA R19, R83, R79, R19 ;  /* 0x0000004f53137223 */ /* 0x000fe20000000013 */
[----:B------:R-:W-:Y:S01]  /*21c0*/  FFMA R24, R76, R86, R24 ;  /* 0x000000564c187223 */ /* 0x000fe20000000018 */
        /* <DEDUP_REMOVED lines=27> */
[----:B------:R-:W-:Y:S06]  /*2380*/  BRA.U UP0, `(.L_x_2) ;  /* 0xfffffff900b87547 */ /* 0x000fec000b83ffff */
[----:B------:R1:W-:Y:S01]  /*2390*/  STL.128 [UR12+0x200], R8 ;  /* 0x00020008ff007987 */ /* 0x0003e20008100c0c */
        /* <DEDUP_REMOVED lines=18> */
[----:B------:R-:W-:Y:S01]  /*24c0*/  HFMA2 R81, -RZ, RZ, 0, 5.9604644775390625e-08 ;  /* 0x00000001ff517431 */ /* 0x000fe200000001ff */
[----:B------:R-:W-:Y:S01]  /*24d0*/  UPLOP3.LUT UP0, UPT, UPT, UPT, UPT, 0x40, 0x4 ;  /* 0x000000000004789c */ /* 0x000fe20003f0e870 */
[----:B------:R-:W-:Y:S10]  /*24e0*/  BRA.U UP1, `(.L_x_4) ;  /* 0xffffffed01f87547 */ /* 0x000ff4000b83ffff */
[----:B------:R-:W-:Y:S05]  /*24f0*/  BRA.U UP2, `(.L_x_5) ;  /* 0xffffffe502147547 */ /* 0x000fea000b83ffff */
[----:B------:R-:W0:Y:S01]  /*2500*/  LDC.64 R6, c[0x0][0x390] ;  /* 0x0000e400ff067b82 */ /* 0x000e220000000a00 */
[----:B------:R-:W-:Y:S01]  /*2510*/  SHF.L.U32 R3, R0, 0x10, RZ ;  /* 0x0000001000037819 */ /* 0x000fe200000006ff */
[----:B------:R-:W-:Y:S01]  /*2520*/  UMOV UR4, URZ ;  /* 0x000000ff00047c82 */ /* 0x000fe20008000000 */
[----:B------:R-:W-:Y:S02]  /*2530*/  SHF.L.U32 R2, R2, 0xc, RZ ;  /* 0x0000000c02027819 */ /* 0x000fe400000006ff */
[----:B------:R-:W-:Y:S02]  /*2540*/  SHF.L.U32 R0, R0, 0x9, RZ ;  /* 0x0000000900007819 */ /* 0x000fe400000006ff */
[----:B------:R-:W-:Y:S02]  /*2550*/  LOP3.LUT R3, R3, 0x7ff80000, RZ, 0xc0, !PT ;  /* 0x7ff8000003037812 */ /* 0x000fe400078ec0ff */
[----:B-1----:R-:W-:Y:S02]  /*2560*/  LOP3.LUT R9, R0, 0xe00, RZ, 0xc0, !PT ;  /* 0x00000e0000097812 */ /* 0x002fe400078ec0ff */
[----:B------:R-:W-:-:S04]  /*2570*/  LOP3.LUT R2, R3, 0x70000, R2, 0xf8, !PT ;  /* 0x0007000003027812 */ /* 0x000fc800078ef802 */
[----:B------:R-:W-:-:S04]  /*2580*/  LOP3.LUT R2, R2, R9, RZ, 0xfc, !PT ;  /* 0x0000000902027212 */ /* 0x000fc800078efcff */
[----:B------:R-:W-:-:S05]  /*2590*/  IADD3 R3, PT, PT, R5, R2, RZ ;  /* 0x0000000205037210 */ /* 0x000fca0007ffe0ff */
[----:B0-----:R-:W-:-:S03]  /*25a0*/  IMAD.WIDE.U32 R2, R3, 0x4, R6 ;  /* 0x0000000403027825 */ /* 0x001fc600078e0006 */
[----:B------:R-:W-:-:S04]  /*25b0*/  IADD3 R0, P0, PT, R2, 0x400, RZ ;  /* 0x0000040002007810 */ /* 0x000fc80007f1e0ff */
[----:B------:R-:W-:-:S09]  /*25c0*/  IADD3.X R37, PT, PT, RZ, R3, RZ, P0, !PT ;  /* 0x00000003ff257210 */ /* 0x000fd200007fe4ff */
.L_x_6:
[----:B0-----:R-:W2:Y:S04]  /*25d0*/  LDL.128 R4, [UR7+-0x400] ;  /* 0xfffc0007ff047983 */ /* 0x001ea80008100c00 */
[----:B------:R-:W3:Y:S04]  /*25e0*/  LDL.128 R8, [UR7] ;  /* 0x00000007ff087983 */ /* 0x000ee80008100c00 */
[----:B------:R-:W4:Y:S04]  /*25f0*/  LDL.128 R12, [UR7+-0x3f0] ;  /* 0xfffc1007ff0c7983 */ /* 0x000f280008100c00 */
[----:B------:R-:W5:Y:S04]  /*2600*/  LDL.128 R16, [UR7+0x10] ;  /* 0x00001007ff107983 */ /* 0x000f680008100c00 */
[----:B------:R-:W5:Y:S04]  /*2610*/  LDL.128 R20, [UR7+-0x3e0] ;  /* 0xfffc2007ff147983 */ /* 0x000f680008100c00 */
[----:B------:R-:W5:Y:S04]  /*2620*/  LDL.128 R24, [UR7+0x20] ;  /* 0x00002007ff187983 */ /* 0x000f680008100c00 */
[----:B------:R-:W5:Y:S04]  /*2630*/  LDL.128 R28, [UR7+-0x3d0] ;  /* 0xfffc3007ff1c7983 */ /* 0x000f680008100c00 */
[----:B------:R-:W5:Y:S01]  /*2640*/  LDL.128 R32, [UR7+0x30] ;  /* 0x00003007ff207983 */ /* 0x000f620008100c00 */
[----:B------:R-:W-:Y:S01]  /*2650*/  MOV R2, R0 ;  /* 0x0000000000027202 */ /* 0x000fe20000000f00 */
[----:B------:R-:W-:Y:S01]  /*2660*/  UIADD3 UR4, UPT, UPT, UR4, 0x1, URZ ;  /* 0x0000000104047890 */ /* 0x000fe2000fffe0ff */
[----:B------:R-:W-:Y:S01]  /*2670*/  MOV R3, R37 ;  /* 0x0000002500037202 */ /* 0x000fe20000000f00 */
[----:B------:R-:W-:Y:S01]  /*2680*/  UIADD3 UR7, UPT, UPT, UR7, 0x40, URZ ;  /* 0x0000004007077890 */ /* 0x000fe2000fffe0ff */
[----:B------:R-:W-:Y:S01]  /*2690*/  IADD3 R0, P0, PT, R2, 0x4000, RZ ;  /* 0x0000400002007810 */ /* 0x000fe20007f1e0ff */
[----:B------:R-:W-:-:S03]  /*26a0*/  UISETP.NE.AND UP0, UPT, UR4, 0x10, UPT ;  /* 0x000000100400788c */ /* 0x000fc6000bf05270 */
[----:B------:R-:W-:Y:S01]  /*26b0*/  IADD3.X R37, PT, PT, RZ, R3, RZ, P0, !PT ;  /* 0x00000003ff257210 */ /* 0x000fe200007fe4ff */
[----:B--2---:R0:W-:Y:S04]  /*26c0*/  STG.E desc[UR14][R2.64+-0x400], R4 ;  /* 0xfffc000402007986 */ /* 0x0041e8000c10190e */
[----:B------:R0:W-:Y:S04]  /*26d0*/  STG.E desc[UR14][R2.64+-0x3fc], R5 ;  /* 0xfffc040502007986 */ /* 0x0001e8000c10190e */
[----:B------:R0:W-:Y:S04]  /*26e0*/  STG.E desc[UR14][R2.64+-0x3f8], R6 ;  /* 0xfffc080602007986 */ /* 0x0001e8000c10190e */
[----:B------:R0:W-:Y:S04]  /*26f0*/  STG.E desc[UR14][R2.64+-0x3f4], R7 ;  /* 0xfffc0c0702007986 */ /* 0x0001e8000c10190e */
[----:B---3--:R0:W-:Y:S04]  /*2700*/  STG.E desc[UR14][R2.64], R8 ;  /* 0x0000000802007986 */ /* 0x0081e8000c10190e */
[----:B------:R0:W-:Y:S04]  /*2710*/  STG.E desc[UR14][R2.64+0x4], R9 ;  /* 0x0000040902007986 */ /* 0x0001e8000c10190e */
[----:B------:R0:W-:Y:S04]  /*2720*/  STG.E desc[UR14][R2.64+0x8], R10 ;  /* 0x0000080a02007986 */ /* 0x0001e8000c10190e */
[----:B------:R0:W-:Y:S04]  /*2730*/  STG.E desc[UR14][R2.64+0xc], R11 ;  /* 0x00000c0b02007986 */ /* 0x0001e8000c10190e */
[----:B----4-:R0:W-:Y:S04]  /*2740*/  STG.E desc[UR14][R2.64+-0x3f0], R12 ;  /* 0xfffc100c02007986 */ /* 0x0101e8000c10190e */
[----:B------:R0:W-:Y:S04]  /*2750*/  STG.E desc[UR14][R2.64+-0x3ec], R13 ;  /* 0xfffc140d02007986 */ /* 0x0001e8000c10190e */
[----:B------:R0:W-:Y:S04]  /*2760*/  STG.E desc[UR14][R2.64+-0x3e8], R14 ;  /* 0xfffc180e02007986 */ /* 0x0001e8000c10190e */
[----:B------:R0:W-:Y:S04]  /*2770*/  STG.E desc[UR14][R2.64+-0x3e4], R15 ;  /* 0xfffc1c0f02007986 */ /* 0x0001e8000c10190e */
[----:B-----5:R0:W-:Y:S04]  /*2780*/  STG.E desc[UR14][R2.64+0x10], R16 ;  /* 0x0000101002007986 */ /* 0x0201e8000c10190e */
[----:B------:R0:W-:Y:S04]  /*2790*/  STG.E desc[UR14][R2.64+0x14], R17 ;  /* 0x0000141102007986 */ /* 0x0001e8000c10190e */
        /* <DEDUP_REMOVED lines=17> */
[----:B------:R0:W-:Y:S01]  /*28b0*/  STG.E desc[UR14][R2.64+0x3c], R35 ;  /* 0x00003c2302007986 */ /* 0x0001e2000c10190e */
[----:B------:R-:W-:Y:S05]  /*28c0*/  BRA.U UP0, `(.L_x_6) ;  /* 0xfffffffd00407547 */ /* 0x000fea000b83ffff */
[----:B------:R-:W-:Y:S05]  /*28d0*/  EXIT ;  /* 0x000000000000794d */ /* 0x000fea0003800000 */
.L_x_7:
[----:B------:R-:W-:-:S00]  /*28e0*/  BRA `(.L_x_7) ;  /* 0xfffffffc00fc7947 */ /* 0x000fc0000383ffff */
[----:B------:R-:W-:-:S00]  /*28f0*/  NOP ;  /* 0x0000000000007918 */ /* 0x000fc00000000000 */
        /* <DEDUP_REMOVED lines=8> */
.L_x_8:


//--------------------- .nv.shared.mymatmul_kernel0 --------------------------
	.section	.nv.shared.mymatmul_kernel0,"aw",@nobits
	.sectionflags	@""
	.align	4
.nv.shared.mymatmul_kernel0:
	.zero		41984


//--------------------- .nv.shared.reserved.0     --------------------------
	.section	.nv.shared.reserved.0,"aw",@nobits
	.weak		__nv_reservedSMEM_offset_0_alias
	.size		__nv_reservedSMEM_offset_0_alias, 0, 64
	.other		__nv_reservedSMEM_offset_0_alias,@"STO_CUDA_RESERVED_SHARED STV_DEFAULT"
__nv_reservedSMEM_offset_0_alias:
	.zero		0
	.zero		64


//--------------------- .nv.constant0.mymatmul_kernel0 --------------------------
	.section	.nv.constant0.mymatmul_kernel0,"a",@progbits
	.sectionflags	@""
	.align	4
.nv.constant0.mymatmul_kernel0:
	.zero		920


//--------------------- SYMBOLS --------------------------

	.type		.nv.reservedSmem.offset0,@object
	.size		.nv.reservedSmem.offset0,0x4
	.type		.nv.reservedSmem.cap,@object
	.size		.nv.reservedSmem.cap,0x4
